//
// Generated by NVIDIA NVVM Compiler
//
// Compiler Build ID: CL-36424714
// Cuda compilation tools, release 13.0, V13.0.88
// Based on NVVM 20.0.0
//

.version 9.0
.target sm_100
.address_size 64

	// .globl	_Z23kernel_desaturate_alphaPfPKfii
.extern .shared .align 16 .b8 s[];

.visible .entry _Z23kernel_desaturate_alphaPfPKfii(
	.param .u64 .ptr .align 1 _Z23kernel_desaturate_alphaPfPKfii_param_0,
	.param .u64 .ptr .align 1 _Z23kernel_desaturate_alphaPfPKfii_param_1,
	.param .u32 _Z23kernel_desaturate_alphaPfPKfii_param_2,
	.param .u32 _Z23kernel_desaturate_alphaPfPKfii_param_3
)
{
	.reg .pred 	%p<8>;
	.reg .b32 	%r<86>;
	.reg .b32 	%f<83>;
	.reg .b64 	%rd<55>;

	ld.param.u64 	%rd3, [_Z23kernel_desaturate_alphaPfPKfii_param_0];
	ld.param.u64 	%rd2, [_Z23kernel_desaturate_alphaPfPKfii_param_1];
	ld.param.u32 	%r24, [_Z23kernel_desaturate_alphaPfPKfii_param_2];
	ld.param.u32 	%r23, [_Z23kernel_desaturate_alphaPfPKfii_param_3];
	cvta.to.global.u64 	%rd1, %rd3;
	mov.u32 	%r1, %tid.x;
	mov.u32 	%r25, %ctaid.x;
	mov.u32 	%r2, %ntid.x;
	mul.lo.s32 	%r26, %r25, %r2;
	shl.b32 	%r27, %r26, 3;
	add.s32 	%r3, %r27, %r1;
	shl.b32 	%r28, %r26, 2;
	sub.s32 	%r4, %r3, %r28;
	shl.b32 	%r5, %r2, 2;
	shl.b32 	%r29, %r24, 2;
	setp.ge.s32 	%p1, %r3, %r29;
	shl.b32 	%r30, %r1, 2;
	mov.u32 	%r31, s;
	add.s32 	%r6, %r31, %r30;
	@%p1 bra 	$L__BB0_2;
	cvta.to.global.u64 	%rd4, %rd2;
	mul.wide.s32 	%rd5, %r3, 4;
	add.s64 	%rd6, %rd4, %rd5;
	ld.global.f32 	%f1, [%rd6];
	st.shared.f32 	[%r6], %f1;
	add.s32 	%r32, %r3, %r2;
	mul.wide.u32 	%rd7, %r32, 4;
	add.s64 	%rd8, %rd4, %rd7;
	ld.global.f32 	%f2, [%rd8];
	add.s32 	%r33, %r6, %r5;
	st.shared.f32 	[%r33], %f2;
	add.s32 	%r34, %r32, %r2;
	mul.wide.u32 	%rd9, %r34, 4;
	add.s64 	%rd10, %rd4, %rd9;
	ld.global.f32 	%f3, [%rd10];
	add.s32 	%r35, %r33, %r5;
	st.shared.f32 	[%r35], %f3;
	add.s32 	%r36, %r34, %r2;
	mul.wide.u32 	%rd11, %r36, 4;
	add.s64 	%rd12, %rd4, %rd11;
	ld.global.f32 	%f4, [%rd12];
	add.s32 	%r37, %r35, %r5;
	st.shared.f32 	[%r37], %f4;
	add.s32 	%r38, %r36, %r2;
	mul.wide.u32 	%rd13, %r38, 4;
	add.s64 	%rd14, %rd4, %rd13;
	ld.global.f32 	%f5, [%rd14];
	add.s32 	%r39, %r37, %r5;
	st.shared.f32 	[%r39], %f5;
	add.s32 	%r40, %r38, %r2;
	mul.wide.u32 	%rd15, %r40, 4;
	add.s64 	%rd16, %rd4, %rd15;
	ld.global.f32 	%f6, [%rd16];
	add.s32 	%r41, %r39, %r5;
	st.shared.f32 	[%r41], %f6;
	add.s32 	%r42, %r40, %r2;
	mul.wide.u32 	%rd17, %r42, 4;
	add.s64 	%rd18, %rd4, %rd17;
	ld.global.f32 	%f7, [%rd18];
	add.s32 	%r43, %r41, %r5;
	st.shared.f32 	[%r43], %f7;
	add.s32 	%r44, %r42, %r2;
	mul.wide.u32 	%rd19, %r44, 4;
	add.s64 	%rd20, %rd4, %rd19;
	ld.global.f32 	%f8, [%rd20];
	add.s32 	%r45, %r43, %r5;
	st.shared.f32 	[%r45], %f8;
$L__BB0_2:
	bar.sync 	0;
	add.s32 	%r47, %r30, %r5;
	shl.b32 	%r48, %r47, 2;
	add.s32 	%r7, %r31, %r48;
	mad.lo.s32 	%r8, %r1, 12, %r6;
	setp.gt.s32 	%p2, %r23, 1;
	@%p2 bra 	$L__BB0_6;
	setp.eq.s32 	%p6, %r23, 0;
	@%p6 bra 	$L__BB0_10;
	setp.eq.s32 	%p7, %r23, 1;
	@%p7 bra 	$L__BB0_5;
	bra.uni 	$L__BB0_9;
$L__BB0_5:
	ld.shared.v4.f32 	{%f51, %f52, %f53, %f54}, [%r8];
	mov.b32 	%r68, %f54;
	mov.b64 	%rd39, {%r69, %r68};
	max.f32 	%f55, %f52, %f53;
	max.f32 	%f56, %f51, %f55;
	min.f32 	%f57, %f52, %f53;
	min.f32 	%f58, %f51, %f57;
	add.f32 	%f59, %f56, %f58;
	mul.f32 	%f60, %f59, 0f3F000000;
	mul.wide.s32 	%rd40, %r4, 4;
	add.s64 	%rd41, %rd1, %rd40;
	st.global.f32 	[%rd41], %f60;
	ld.shared.v4.f32 	{%f61, %f62, %f63, %f64}, [%r7];
	mov.b32 	%r70, %f64;
	mov.b64 	%rd42, {%r71, %r70};
	max.f32 	%f65, %f62, %f63;
	max.f32 	%f66, %f61, %f65;
	min.f32 	%f67, %f62, %f63;
	min.f32 	%f68, %f61, %f67;
	add.f32 	%f69, %f66, %f68;
	mul.f32 	%f70, %f69, 0f3F000000;
	shl.b32 	%r72, %r2, 1;
	add.s32 	%r73, %r4, %r72;
	mul.wide.u32 	%rd43, %r73, 4;
	add.s64 	%rd44, %rd1, %rd43;
	st.global.f32 	[%rd44], %f70;
	{ .reg .b32 tmp; mov.b64 {tmp, %r85}, %rd39; }
	{ .reg .b32 tmp; mov.b64 {tmp, %r84}, %rd42; }
	bra.uni 	$L__BB0_14;
$L__BB0_6:
	setp.eq.s32 	%p3, %r23, 2;
	@%p3 bra 	$L__BB0_11;
	setp.eq.s32 	%p4, %r23, 3;
	@%p4 bra 	$L__BB0_12;
	setp.eq.s32 	%p5, %r23, 4;
	@%p5 bra 	$L__BB0_13;
$L__BB0_9:
	ld.shared.u32 	%r85, [%r8+12];
	ld.shared.u32 	%r84, [%r7+12];
	bra.uni 	$L__BB0_14;
$L__BB0_10:
	ld.shared.v4.f32 	{%f71, %f72, %f73, %f74}, [%r8];
	mov.b32 	%r74, %f74;
	mov.b64 	%rd45, {%r75, %r74};
	max.f32 	%f75, %f72, %f73;
	max.f32 	%f76, %f71, %f75;
	mul.wide.s32 	%rd46, %r4, 4;
	add.s64 	%rd47, %rd1, %rd46;
	st.global.f32 	[%rd47], %f76;
	ld.shared.v4.f32 	{%f77, %f78, %f79, %f80}, [%r7];
	mov.b32 	%r76, %f80;
	mov.b64 	%rd48, {%r77, %r76};
	max.f32 	%f81, %f78, %f79;
	max.f32 	%f82, %f77, %f81;
	shl.b32 	%r78, %r2, 1;
	add.s32 	%r79, %r4, %r78;
	mul.wide.u32 	%rd49, %r79, 4;
	add.s64 	%rd50, %rd1, %rd49;
	st.global.f32 	[%rd50], %f82;
	{ .reg .b32 tmp; mov.b64 {tmp, %r85}, %rd45; }
	{ .reg .b32 tmp; mov.b64 {tmp, %r84}, %rd48; }
	bra.uni 	$L__BB0_14;
$L__BB0_11:
	ld.shared.v4.f32 	{%f37, %f38, %f39, %f40}, [%r8];
	mov.b32 	%r62, %f40;
	mov.b64 	%rd33, {%r63, %r62};
	mul.f32 	%f41, %f38, 0f3F3851EC;
	fma.rn.f32 	%f42, %f37, 0f3E570A3D, %f41;
	fma.rn.f32 	%f43, %f39, 0f3D8F5C29, %f42;
	mul.wide.s32 	%rd34, %r4, 4;
	add.s64 	%rd35, %rd1, %rd34;
	st.global.f32 	[%rd35], %f43;
	ld.shared.v4.f32 	{%f44, %f45, %f46, %f47}, [%r7];
	mov.b32 	%r64, %f47;
	mov.b64 	%rd36, {%r65, %r64};
	mul.f32 	%f48, %f45, 0f3F3851EC;
	fma.rn.f32 	%f49, %f44, 0f3E570A3D, %f48;
	fma.rn.f32 	%f50, %f46, 0f3D8F5C29, %f49;
	shl.b32 	%r66, %r2, 1;
	add.s32 	%r67, %r4, %r66;
	mul.wide.u32 	%rd37, %r67, 4;
	add.s64 	%rd38, %rd1, %rd37;
	st.global.f32 	[%rd38], %f50;
	{ .reg .b32 tmp; mov.b64 {tmp, %r85}, %rd33; }
	{ .reg .b32 tmp; mov.b64 {tmp, %r84}, %rd36; }
	bra.uni 	$L__BB0_14;
$L__BB0_12:
	ld.shared.v4.f32 	{%f23, %f24, %f25, %f26}, [%r8];
	mov.b32 	%r56, %f26;
	mov.b64 	%rd27, {%r57, %r56};
	mul.f32 	%f27, %f24, 0f3F170A3D;
	fma.rn.f32 	%f28, %f23, 0f3E99999A, %f27;
	fma.rn.f32 	%f29, %f25, 0f3DE147AE, %f28;
	mul.wide.s32 	%rd28, %r4, 4;
	add.s64 	%rd29, %rd1, %rd28;
	st.global.f32 	[%rd29], %f29;
	ld.shared.v4.f32 	{%f30, %f31, %f32, %f33}, [%r7];
	mov.b32 	%r58, %f33;
	mov.b64 	%rd30, {%r59, %r58};
	mul.f32 	%f34, %f31, 0f3F170A3D;
	fma.rn.f32 	%f35, %f30, 0f3E99999A, %f34;
	fma.rn.f32 	%f36, %f32, 0f3DE147AE, %f35;
	shl.b32 	%r60, %r2, 1;
	add.s32 	%r61, %r4, %r60;
	mul.wide.u32 	%rd31, %r61, 4;
	add.s64 	%rd32, %rd1, %rd31;
	st.global.f32 	[%rd32], %f36;
	{ .reg .b32 tmp; mov.b64 {tmp, %r85}, %rd27; }
	{ .reg .b32 tmp; mov.b64 {tmp, %r84}, %rd30; }
	bra.uni 	$L__BB0_14;
$L__BB0_13:
	ld.shared.v4.f32 	{%f9, %f10, %f11, %f12}, [%r8];
	mov.b32 	%r50, %f12;
	mov.b64 	%rd21, {%r51, %r50};
	add.f32 	%f13, %f9, %f10;
	add.f32 	%f14, %f13, %f11;
	div.rn.f32 	%f15, %f14, 0f40400000;
	mul.wide.s32 	%rd22, %r4, 4;
	add.s64 	%rd23, %rd1, %rd22;
	st.global.f32 	[%rd23], %f15;
	ld.shared.v4.f32 	{%f16, %f17, %f18, %f19}, [%r7];
	mov.b32 	%r52, %f19;
	mov.b64 	%rd24, {%r53, %r52};
	add.f32 	%f20, %f16, %f17;
	add.f32 	%f21, %f20, %f18;
	div.rn.f32 	%f22, %f21, 0f40400000;
	shl.b32 	%r54, %r2, 1;
	add.s32 	%r55, %r4, %r54;
	mul.wide.u32 	%rd25, %r55, 4;
	add.s64 	%rd26, %rd1, %rd25;
	st.global.f32 	[%rd26], %f22;
	{ .reg .b32 tmp; mov.b64 {tmp, %r85}, %rd21; }
	{ .reg .b32 tmp; mov.b64 {tmp, %r84}, %rd24; }
$L__BB0_14:
	add.s32 	%r80, %r1, %r4;
	add.s32 	%r81, %r80, 1;
	mul.wide.s32 	%rd51, %r81, 4;
	add.s64 	%rd52, %rd1, %rd51;
	st.global.u32 	[%rd52], %r85;
	shl.b32 	%r82, %r2, 1;
	add.s32 	%r83, %r81, %r82;
	mul.wide.u32 	%rd53, %r83, 4;
	add.s64 	%rd54, %rd1, %rd53;
	st.global.u32 	[%rd54], %r84;
	ret;

}
	// .globl	_Z17kernel_desaturatePfPKfii
.visible .entry _Z17kernel_desaturatePfPKfii(
	.param .u64 .ptr .align 1 _Z17kernel_desaturatePfPKfii_param_0,
	.param .u64 .ptr .align 1 _Z17kernel_desaturatePfPKfii_param_1,
	.param .u32 _Z17kernel_desaturatePfPKfii_param_2,
	.param .u32 _Z17kernel_desaturatePfPKfii_param_3
)
{
	.reg .pred 	%p<8>;
	.reg .b32 	%r<51>;
	.reg .b32 	%f<71>;
	.reg .b64 	%rd<37>;

	ld.param.u64 	%rd3, [_Z17kernel_desaturatePfPKfii_param_0];
	ld.param.u64 	%rd2, [_Z17kernel_desaturatePfPKfii_param_1];
	ld.param.u32 	%r8, [_Z17kernel_desaturatePfPKfii_param_2];
	ld.param.u32 	%r7, [_Z17kernel_desaturatePfPKfii_param_3];
	cvta.to.global.u64 	%rd1, %rd3;
	mov.u32 	%r1, %tid.x;
	mov.u32 	%r9, %ctaid.x;
	mov.u32 	%r2, %ntid.x;
	mul.lo.s32 	%r10, %r9, %r2;
	mad.lo.s32 	%r3, %r10, 6, %r1;
	shl.b32 	%r11, %r10, 2;
	sub.s32 	%r4, %r3, %r11;
	mul.lo.s32 	%r5, %r2, 3;
	mul.lo.s32 	%r12, %r8, 3;
	setp.ge.s32 	%p1, %r3, %r12;
	shl.b32 	%r13, %r1, 2;
	mov.u32 	%r14, s;
	add.s32 	%r6, %r14, %r13;
	@%p1 bra 	$L__BB1_2;
	cvta.to.global.u64 	%rd4, %rd2;
	mul.wide.s32 	%rd5, %r3, 4;
	add.s64 	%rd6, %rd4, %rd5;
	ld.global.f32 	%f1, [%rd6];
	st.shared.f32 	[%r6], %f1;
	add.s32 	%r15, %r3, %r2;
	mul.wide.u32 	%rd7, %r15, 4;
	add.s64 	%rd8, %rd4, %rd7;
	ld.global.f32 	%f2, [%rd8];
	shl.b32 	%r16, %r2, 2;
	add.s32 	%r17, %r6, %r16;
	st.shared.f32 	[%r17], %f2;
	add.s32 	%r18, %r15, %r2;
	mul.wide.u32 	%rd9, %r18, 4;
	add.s64 	%rd10, %rd4, %rd9;
	ld.global.f32 	%f3, [%rd10];
	add.s32 	%r19, %r17, %r16;
	st.shared.f32 	[%r19], %f3;
	add.s32 	%r20, %r18, %r2;
	mul.wide.u32 	%rd11, %r20, 4;
	add.s64 	%rd12, %rd4, %rd11;
	ld.global.f32 	%f4, [%rd12];
	add.s32 	%r21, %r19, %r16;
	st.shared.f32 	[%r21], %f4;
	add.s32 	%r22, %r20, %r2;
	mul.wide.u32 	%rd13, %r22, 4;
	add.s64 	%rd14, %rd4, %rd13;
	ld.global.f32 	%f5, [%rd14];
	add.s32 	%r23, %r21, %r16;
	st.shared.f32 	[%r23], %f5;
	add.s32 	%r24, %r22, %r2;
	mul.wide.u32 	%rd15, %r24, 4;
	add.s64 	%rd16, %rd4, %rd15;
	ld.global.f32 	%f6, [%rd16];
	add.s32 	%r25, %r23, %r16;
	st.shared.f32 	[%r25], %f6;
$L__BB1_2:
	bar.sync 	0;
	setp.gt.s32 	%p2, %r7, 1;
	@%p2 bra 	$L__BB1_6;
	setp.eq.s32 	%p6, %r7, 0;
	@%p6 bra 	$L__BB1_10;
	setp.eq.s32 	%p7, %r7, 1;
	@%p7 bra 	$L__BB1_5;
	bra.uni 	$L__BB1_13;
$L__BB1_5:
	shl.b32 	%r41, %r1, 3;
	add.s32 	%r42, %r6, %r41;
	ld.shared.f32 	%f43, [%r42];
	ld.shared.f32 	%f44, [%r42+4];
	ld.shared.f32 	%f45, [%r42+8];
	max.f32 	%f46, %f44, %f45;
	max.f32 	%f47, %f43, %f46;
	min.f32 	%f48, %f44, %f45;
	min.f32 	%f49, %f43, %f48;
	add.f32 	%f50, %f47, %f49;
	mul.f32 	%f51, %f50, 0f3F000000;
	mul.wide.s32 	%rd29, %r4, 4;
	add.s64 	%rd30, %rd1, %rd29;
	st.global.f32 	[%rd30], %f51;
	shl.b32 	%r43, %r5, 2;
	add.s32 	%r44, %r42, %r43;
	ld.shared.f32 	%f52, [%r44];
	ld.shared.f32 	%f53, [%r44+4];
	ld.shared.f32 	%f54, [%r44+8];
	max.f32 	%f55, %f53, %f54;
	max.f32 	%f56, %f52, %f55;
	min.f32 	%f57, %f53, %f54;
	min.f32 	%f58, %f52, %f57;
	add.f32 	%f59, %f56, %f58;
	mul.f32 	%f60, %f59, 0f3F000000;
	add.s32 	%r45, %r4, %r2;
	mul.wide.u32 	%rd31, %r45, 4;
	add.s64 	%rd32, %rd1, %rd31;
	st.global.f32 	[%rd32], %f60;
	bra.uni 	$L__BB1_13;
$L__BB1_6:
	setp.eq.s32 	%p3, %r7, 2;
	@%p3 bra 	$L__BB1_11;
	setp.eq.s32 	%p4, %r7, 3;
	@%p4 bra 	$L__BB1_12;
	setp.eq.s32 	%p5, %r7, 4;
	@%p5 bra 	$L__BB1_9;
	bra.uni 	$L__BB1_13;
$L__BB1_9:
	shl.b32 	%r26, %r1, 3;
	add.s32 	%r27, %r6, %r26;
	ld.shared.f32 	%f7, [%r27];
	ld.shared.f32 	%f8, [%r27+4];
	add.f32 	%f9, %f7, %f8;
	ld.shared.f32 	%f10, [%r27+8];
	add.f32 	%f11, %f9, %f10;
	div.rn.f32 	%f12, %f11, 0f40400000;
	mul.wide.s32 	%rd17, %r4, 4;
	add.s64 	%rd18, %rd1, %rd17;
	st.global.f32 	[%rd18], %f12;
	shl.b32 	%r28, %r5, 2;
	add.s32 	%r29, %r27, %r28;
	ld.shared.f32 	%f13, [%r29];
	ld.shared.f32 	%f14, [%r29+4];
	add.f32 	%f15, %f13, %f14;
	ld.shared.f32 	%f16, [%r29+8];
	add.f32 	%f17, %f15, %f16;
	div.rn.f32 	%f18, %f17, 0f40400000;
	add.s32 	%r30, %r4, %r2;
	mul.wide.u32 	%rd19, %r30, 4;
	add.s64 	%rd20, %rd1, %rd19;
	st.global.f32 	[%rd20], %f18;
	bra.uni 	$L__BB1_13;
$L__BB1_10:
	shl.b32 	%r46, %r1, 3;
	add.s32 	%r47, %r6, %r46;
	ld.shared.f32 	%f61, [%r47];
	ld.shared.f32 	%f62, [%r47+4];
	ld.shared.f32 	%f63, [%r47+8];
	max.f32 	%f64, %f62, %f63;
	max.f32 	%f65, %f61, %f64;
	mul.wide.s32 	%rd33, %r4, 4;
	add.s64 	%rd34, %rd1, %rd33;
	st.global.f32 	[%rd34], %f65;
	shl.b32 	%r48, %r5, 2;
	add.s32 	%r49, %r47, %r48;
	ld.shared.f32 	%f66, [%r49];
	ld.shared.f32 	%f67, [%r49+4];
	ld.shared.f32 	%f68, [%r49+8];
	max.f32 	%f69, %f67, %f68;
	max.f32 	%f70, %f66, %f69;
	add.s32 	%r50, %r4, %r2;
	mul.wide.u32 	%rd35, %r50, 4;
	add.s64 	%rd36, %rd1, %rd35;
	st.global.f32 	[%rd36], %f70;
	bra.uni 	$L__BB1_13;
$L__BB1_11:
	shl.b32 	%r36, %r1, 3;
	add.s32 	%r37, %r6, %r36;
	ld.shared.f32 	%f31, [%r37];
	ld.shared.f32 	%f32, [%r37+4];
	mul.f32 	%f33, %f32, 0f3F3851EC;
	fma.rn.f32 	%f34, %f31, 0f3E570A3D, %f33;
	ld.shared.f32 	%f35, [%r37+8];
	fma.rn.f32 	%f36, %f35, 0f3D8F5C29, %f34;
	mul.wide.s32 	%rd25, %r4, 4;
	add.s64 	%rd26, %rd1, %rd25;
	st.global.f32 	[%rd26], %f36;
	shl.b32 	%r38, %r5, 2;
	add.s32 	%r39, %r37, %r38;
	ld.shared.f32 	%f37, [%r39];
	ld.shared.f32 	%f38, [%r39+4];
	mul.f32 	%f39, %f38, 0f3F3851EC;
	fma.rn.f32 	%f40, %f37, 0f3E570A3D, %f39;
	ld.shared.f32 	%f41, [%r39+8];
	fma.rn.f32 	%f42, %f41, 0f3D8F5C29, %f40;
	add.s32 	%r40, %r4, %r2;
	mul.wide.u32 	%rd27, %r40, 4;
	add.s64 	%rd28, %rd1, %rd27;
	st.global.f32 	[%rd28], %f42;
	bra.uni 	$L__BB1_13;
$L__BB1_12:
	shl.b32 	%r31, %r1, 3;
	add.s32 	%r32, %r6, %r31;
	ld.shared.f32 	%f19, [%r32];
	ld.shared.f32 	%f20, [%r32+4];
	mul.f32 	%f21, %f20, 0f3F170A3D;
	fma.rn.f32 	%f22, %f19, 0f3E99999A, %f21;
	ld.shared.f32 	%f23, [%r32+8];
	fma.rn.f32 	%f24, %f23, 0f3DE147AE, %f22;
	mul.wide.s32 	%rd21, %r4, 4;
	add.s64 	%rd22, %rd1, %rd21;
	st.global.f32 	[%rd22], %f24;
	shl.b32 	%r33, %r5, 2;
	add.s32 	%r34, %r32, %r33;
	ld.shared.f32 	%f25, [%r34];
	ld.shared.f32 	%f26, [%r34+4];
	mul.f32 	%f27, %f26, 0f3F170A3D;
	fma.rn.f32 	%f28, %f25, 0f3E99999A, %f27;
	ld.shared.f32 	%f29, [%r34+8];
	fma.rn.f32 	%f30, %f29, 0f3DE147AE, %f28;
	add.s32 	%r35, %r4, %r2;
	mul.wide.u32 	%rd23, %r35, 4;
	add.s64 	%rd24, %rd1, %rd23;
	st.global.f32 	[%rd24], %f30;
$L__BB1_13:
	ret;

}


// ===== COMPILED SASS (sm_100) =====

	.target	sm_100

	.elftype	@"ET_EXEC"


//--------------------- .note.nv.tkinfo           --------------------------
	.section	.note.nv.tkinfo,"",@"SHT_NOTE"
	.sectionflags	@"SHF_NOTE_NV_TKINFO"
	.tkinfo
        /*0018*/ 	.word	0x00000002
        /*0030*/ 	.string	""
        /*0030*/ 	.string	"ptxas"
        /*0030*/ 	.string	"Cuda compilation tools, release 13.0, V13.0.88"
        /*0030*/ 	.string	"Build cuda_13.0.r13.0/compiler.36424714_0"
        /*0030*/ 	.string	"-arch sm_100 -m 64 "



//--------------------- .note.nv.cuinfo           --------------------------
	.section	.note.nv.cuinfo,"",@"SHT_NOTE"
	.sectionflags	@"SHF_NOTE_NV_CUINFO"
        /*0018*/ 	.short	0x0002
        /*001a*/ 	.short	0x0064
        /*001c*/ 	.short	0x0082
	.zero		2


//--------------------- .nv.info                  --------------------------
	.section	.nv.info,"",@"SHT_CUDA_INFO"
	.align	4


	//----- nvinfo : EIATTR_REGCOUNT
	.align		4
        /*0000*/ 	.byte	0x04, 0x2f
        /*0002*/ 	.short	(.L_1 - .L_0)
	.align		4
.L_0:
        /*0004*/ 	.word	index@(_Z23kernel_desaturate_alphaPfPKfii)
        /*0008*/ 	.word	0x0000001c


	//----- nvinfo : EIATTR_FRAME_SIZE
	.align		4
.L_1:
        /*000c*/ 	.byte	0x04, 0x11
        /*000e*/ 	.short	(.L_3 - .L_2)
	.align		4
.L_2:
        /*0010*/ 	.word	index@($__internal_1_$__cuda_sm3x_div_rn_noftz_f32_slowpath)
        /*0014*/ 	.word	0x00000000


	//----- nvinfo : EIATTR_FRAME_SIZE
	.align		4
.L_3:
        /*0018*/ 	.byte	0x04, 0x11
        /*001a*/ 	.short	(.L_5 - .L_4)
	.align		4
.L_4:
        /*001c*/ 	.word	index@(_Z23kernel_desaturate_alphaPfPKfii)
        /*0020*/ 	.word	0x00000000


	//----- nvinfo : EIATTR_REGCOUNT
	.align		4
.L_5:
        /*0024*/ 	.byte	0x04, 0x2f
        /*0026*/ 	.short	(.L_7 - .L_6)
	.align		4
.L_6:
        /*0028*/ 	.word	index@(_Z17kernel_desaturatePfPKfii)
        /*002c*/ 	.word	0x0000001e


	//----- nvinfo : EIATTR_FRAME_SIZE
	.align		4
.L_7:
        /*0030*/ 	.byte	0x04, 0x11
        /*0032*/ 	.short	(.L_9 - .L_8)
	.align		4
.L_8:
        /*0034*/ 	.word	index@($__internal_0_$__cuda_sm3x_div_rn_noftz_f32_slowpath)
        /*0038*/ 	.word	0x00000000


	//----- nvinfo : EIATTR_FRAME_SIZE
	.align		4
.L_9:
        /*003c*/ 	.byte	0x04, 0x11
        /*003e*/ 	.short	(.L_11 - .L_10)
	.align		4
.L_10:
        /*0040*/ 	.word	index@(_Z17kernel_desaturatePfPKfii)
        /*0044*/ 	.word	0x00000000


	//----- nvinfo : EIATTR_MIN_STACK_SIZE
	.align		4
.L_11:
        /*0048*/ 	.byte	0x04, 0x12
        /*004a*/ 	.short	(.L_13 - .L_12)
	.align		4
.L_12:
        /*004c*/ 	.word	index@(_Z17kernel_desaturatePfPKfii)
        /*0050*/ 	.word	0x00000000


	//----- nvinfo : EIATTR_MIN_STACK_SIZE
	.align		4
.L_13:
        /*0054*/ 	.byte	0x04, 0x12
        /*0056*/ 	.short	(.L_15 - .L_14)
	.align		4
.L_14:
        /*0058*/ 	.word	index@(_Z23kernel_desaturate_alphaPfPKfii)
        /*005c*/ 	.word	0x00000000
.L_15:


//--------------------- .nv.compat                --------------------------
	.section	.nv.compat,"",@"SHT_CUDA_COMPAT_INFO"
	.align	4
        /*0000*/ 	.byte	0x02, 0x09, 0x00, 0x00, 0x02, 0x02, 0x01, 0x00, 0x02, 0x05, 0x05, 0x00, 0x03, 0x07, 0x01, 0x01
        /*0010*/ 	.byte	0x02, 0x03, 0x00, 0x00, 0x02, 0x06, 0x01, 0x00, 0x04, 0x0b, 0x08, 0x00, 0x01, 0x00, 0x00, 0x00
        /*0020*/ 	.byte	0x00, 0x00, 0x00, 0x00


//--------------------- .nv.info._Z17kernel_desaturatePfPKfii --------------------------
	.section	.nv.info._Z17kernel_desaturatePfPKfii,"",@"SHT_CUDA_INFO"
	.sectionflags	@""
	.align	4


	//----- nvinfo : EIATTR_CUDA_API_VERSION
	.align		4
        /*0000*/ 	.byte	0x04, 0x37
        /*0002*/ 	.short	(.L_17 - .L_16)
.L_16:
        /*0004*/ 	.word	0x00000082


	//----- nvinfo : EIATTR_KPARAM_INFO
	.align		4
.L_17:
        /*0008*/ 	.byte	0x04, 0x17
        /*000a*/ 	.short	(.L_19 - .L_18)
.L_18:
        /*000c*/ 	.word	0x00000000
        /*0010*/ 	.short	0x0003
        /*0012*/ 	.short	0x0014
        /*0014*/ 	.byte	0x00, 0xf0, 0x11, 0x00


	//----- nvinfo : EIATTR_KPARAM_INFO
	.align		4
.L_19:
        /*0018*/ 	.byte	0x04, 0x17
        /*001a*/ 	.short	(.L_21 - .L_20)
.L_20:
        /*001c*/ 	.word	0x00000000
        /*0020*/ 	.short	0x0002
        /*0022*/ 	.short	0x0010
        /*0024*/ 	.byte	0x00, 0xf0, 0x11, 0x00


	//----- nvinfo : EIATTR_KPARAM_INFO
	.align		4
.L_21:
        /*0028*/ 	.byte	0x04, 0x17
        /*002a*/ 	.short	(.L_23 - .L_22)
.L_22:
        /*002c*/ 	.word	0x00000000
        /*0030*/ 	.short	0x0001
        /*0032*/ 	.short	0x0008
        /*0034*/ 	.byte	0x00, 0xf5, 0x21, 0x00


	//----- nvinfo : EIATTR_KPARAM_INFO
	.align		4
.L_23:
        /*0038*/ 	.byte	0x04, 0x17
        /*003a*/ 	.short	(.L_25 - .L_24)
.L_24:
        /*003c*/ 	.word	0x00000000
        /*0040*/ 	.short	0x0000
        /*0042*/ 	.short	0x0000
        /*0044*/ 	.byte	0x00, 0xf5, 0x21, 0x00


	//----- nvinfo : EIATTR_SPARSE_MMA_MASK
	.align		4
.L_25:
        /*0048*/ 	.byte	0x03, 0x50
        /*004a*/ 	.short	0x0000


	//----- nvinfo : EIATTR_MAXREG_COUNT
	.align		4
        /*004c*/ 	.byte	0x03, 0x1b
        /*004e*/ 	.short	0x00ff


	//----- nvinfo : EIATTR_NUM_BARRIERS
	.align		4
        /*0050*/ 	.byte	0x02, 0x4c
        /*0052*/ 	.byte	0x01
	.zero		1


	//----- nvinfo : EIATTR_MERCURY_ISA_VERSION
	.align		4
        /*0054*/ 	.byte	0x03, 0x5f
        /*0056*/ 	.short	0x0101


	//----- nvinfo : EIATTR_VRC_CTA_INIT_COUNT
	.align		4
        /*0058*/ 	.byte	0x02, 0x4a
	.zero		1
	.zero		1


	//----- nvinfo : EIATTR_EXIT_INSTR_OFFSETS
	.align		4
        /*005c*/ 	.byte	0x04, 0x1c
        /*005e*/ 	.short	(.L_27 - .L_26)


	//   ....[0]....
.L_26:
        /*0060*/ 	.word	0x000004e0


	//   ....[1]....
        /*0064*/ 	.word	0x000005f0


	//   ....[2]....
        /*0068*/ 	.word	0x00000960


	//   ....[3]....
        /*006c*/ 	.word	0x00000ab0


	//   ....[4]....
        /*0070*/ 	.word	0x00000c00


	//----- nvinfo : EIATTR_INDIRECT_BRANCH_TARGETS
	.align		4
.L_27:
        /*0074*/ 	.byte	0x04, 0x34
        /*0076*/ 	.short	(.L_29 - .L_28)


	//   ....[0]....
.L_28:
        /*0078*/ 	.word	.L_x_39@srel
        /*007c*/ 	.short	0x0
        /*007e*/ 	.short	0x0
        /*0080*/ 	.word	0x3
        /*0084*/ 	.word	.L_x_40@srel
        /*0088*/ 	.word	.L_x_41@srel
        /*008c*/ 	.word	.L_x_42@srel


	//   ....[1]....
        /*0090*/ 	.word	.L_x_43@srel
        /*0094*/ 	.short	0x0
        /*0096*/ 	.short	0x0
        /*0098*/ 	.word	0x4
        /*009c*/ 	.word	.L_x_44@srel
        /*00a0*/ 	.word	.L_x_45@srel
        /*00a4*/ 	.word	.L_x_46@srel
        /*00a8*/ 	.word	.L_x_42@srel


	//----- nvinfo : EIATTR_CRS_STACK_SIZE
	.align		4
.L_29:
        /*00ac*/ 	.byte	0x04, 0x1e
        /*00ae*/ 	.short	(.L_31 - .L_30)
.L_30:
        /*00b0*/ 	.word	0x00000000


	//----- nvinfo : EIATTR_CBANK_PARAM_SIZE
	.align		4
.L_31:
        /*00b4*/ 	.byte	0x03, 0x19
        /*00b6*/ 	.short	0x0018


	//----- nvinfo : EIATTR_PARAM_CBANK
	.align		4
        /*00b8*/ 	.byte	0x04, 0x0a
        /*00ba*/ 	.short	(.L_33 - .L_32)
	.align		4
.L_32:
        /*00bc*/ 	.word	index@(.nv.constant0._Z17kernel_desaturatePfPKfii)
        /*00c0*/ 	.short	0x0380
        /*00c2*/ 	.short	0x0018


	//----- nvinfo : EIATTR_SW_WAR
	.align		4
.L_33:
        /*00c4*/ 	.byte	0x04, 0x36
        /*00c6*/ 	.short	(.L_35 - .L_34)
.L_34:
        /*00c8*/ 	.word	0x00000008
.L_35:


//--------------------- .nv.info._Z23kernel_desaturate_alphaPfPKfii --------------------------
	.section	.nv.info._Z23kernel_desaturate_alphaPfPKfii,"",@"SHT_CUDA_INFO"
	.sectionflags	@""
	.align	4


	//----- nvinfo : EIATTR_CUDA_API_VERSION
	.align		4
        /*0000*/ 	.byte	0x04, 0x37
        /*0002*/ 	.short	(.L_37 - .L_36)
.L_36:
        /*0004*/ 	.word	0x00000082


	//----- nvinfo : EIATTR_KPARAM_INFO
	.align		4
.L_37:
        /*0008*/ 	.byte	0x04, 0x17
        /*000a*/ 	.short	(.L_39 - .L_38)
.L_38:
        /*000c*/ 	.word	0x00000000
        /*0010*/ 	.short	0x0003
        /*0012*/ 	.short	0x0014
        /*0014*/ 	.byte	0x00, 0xf0, 0x11, 0x00


	//----- nvinfo : EIATTR_KPARAM_INFO
	.align		4
.L_39:
        /*0018*/ 	.byte	0x04, 0x17
        /*001a*/ 	.short	(.L_41 - .L_40)
.L_40:
        /*001c*/ 	.word	0x00000000
        /*0020*/ 	.short	0x0002
        /*0022*/ 	.short	0x0010
        /*0024*/ 	.byte	0x00, 0xf0, 0x11, 0x00


	//----- nvinfo : EIATTR_KPARAM_INFO
	.align		4
.L_41:
        /*0028*/ 	.byte	0x04, 0x17
        /*002a*/ 	.short	(.L_43 - .L_42)
.L_42:
        /*002c*/ 	.word	0x00000000
        /*0030*/ 	.short	0x0001
        /*0032*/ 	.short	0x0008
        /*0034*/ 	.byte	0x00, 0xf5, 0x21, 0x00


	//----- nvinfo : EIATTR_KPARAM_INFO
	.align		4
.L_43:
        /*0038*/ 	.byte	0x04, 0x17
        /*003a*/ 	.short	(.L_45 - .L_44)
.L_44:
        /*003c*/ 	.word	0x00000000
        /*0040*/ 	.short	0x0000
        /*0042*/ 	.short	0x0000
        /*0044*/ 	.byte	0x00, 0xf5, 0x21, 0x00


	//----- nvinfo : EIATTR_SPARSE_MMA_MASK
	.align		4
.L_45:
        /*0048*/ 	.byte	0x03, 0x50
        /*004a*/ 	.short	0x0000


	//----- nvinfo : EIATTR_MAXREG_COUNT
	.align		4
        /*004c*/ 	.byte	0x03, 0x1b
        /*004e*/ 	.short	0x00ff


	//----- nvinfo : EIATTR_NUM_BARRIERS
	.align		4
        /*0050*/ 	.byte	0x02, 0x4c
        /*0052*/ 	.byte	0x01
	.zero		1


	//----- nvinfo : EIATTR_MERCURY_ISA_VERSION
	.align		4
        /*0054*/ 	.byte	0x03, 0x5f
        /*0056*/ 	.short	0x0101


	//----- nvinfo : EIATTR_VRC_CTA_INIT_COUNT
	.align		4
        /*0058*/ 	.byte	0x02, 0x4a
	.zero		1
	.zero		1


	//----- nvinfo : EIATTR_EXIT_INSTR_OFFSETS
	.align		4
        /*005c*/ 	.byte	0x04, 0x1c
        /*005e*/ 	.short	(.L_47 - .L_46)


	//   ....[0]....
.L_46:
        /*0060*/ 	.word	0x00000ba0


	//----- nvinfo : EIATTR_INDIRECT_BRANCH_TARGETS
	.align		4
.L_47:
        /*0064*/ 	.byte	0x04, 0x34
        /*0066*/ 	.short	(.L_49 - .L_48)


	//   ....[0]....
.L_48:
        /*0068*/ 	.word	.L_x_48@srel
        /*006c*/ 	.short	0x0
        /*006e*/ 	.short	0x0
        /*0070*/ 	.word	0x3
        /*0074*/ 	.word	.L_x_49@srel
        /*0078*/ 	.word	.L_x_50@srel
        /*007c*/ 	.word	.L_x_51@srel


	//   ....[1]....
        /* <DEDUP_REMOVED lines=8> */


	//----- nvinfo : EIATTR_CRS_STACK_SIZE
	.align		4
.L_49:
        /*009c*/ 	.byte	0x04, 0x1e
        /*009e*/ 	.short	(.L_51 - .L_50)
.L_50:
        /*00a0*/ 	.word	0x00000000


	//----- nvinfo : EIATTR_CBANK_PARAM_SIZE
	.align		4
.L_51:
        /*00a4*/ 	.byte	0x03, 0x19
        /*00a6*/ 	.short	0x0018


	//----- nvinfo : EIATTR_PARAM_CBANK
	.align		4
        /*00a8*/ 	.byte	0x04, 0x0a
        /*00aa*/ 	.short	(.L_53 - .L_52)
	.align		4
.L_52:
        /*00ac*/ 	.word	index@(.nv.constant0._Z23kernel_desaturate_alphaPfPKfii)
        /*00b0*/ 	.short	0x0380
        /*00b2*/ 	.short	0x0018


	//----- nvinfo : EIATTR_SW_WAR
	.align		4
.L_53:
        /*00b4*/ 	.byte	0x04, 0x36
        /*00b6*/ 	.short	(.L_55 - .L_54)
.L_54:
        /*00b8*/ 	.word	0x00000008
.L_55:


//--------------------- .nv.callgraph             --------------------------
	.section	.nv.callgraph,"",@"SHT_CUDA_CALLGRAPH"
	.align	4
	.sectionentsize	8
	.align		4
        /*0000*/ 	.word	0x00000000
	.align		4
        /*0004*/ 	.word	0xffffffff
	.align		4
        /*0008*/ 	.word	0x00000000
	.align		4
        /*000c*/ 	.word	0xfffffffe
	.align		4
        /*0010*/ 	.word	0x00000000
	.align		4
        /*0014*/ 	.word	0xfffffffd
	.align		4
        /*0018*/ 	.word	0x00000000
	.align		4
        /*001c*/ 	.word	0xfffffffc


//--------------------- .nv.constant2._Z17kernel_desaturatePfPKfii --------------------------
	.section	.nv.constant2._Z17kernel_desaturatePfPKfii,"a",@progbits
	.sectionflags	@""
	.align	4
.nv.constant2._Z17kernel_desaturatePfPKfii:
        /*0000*/ 	.byte	0xf0, 0x04, 0x00, 0x00, 0x80, 0x03, 0x00, 0x00, 0x00, 0x0c, 0x00, 0x00, 0x70, 0x09, 0x00, 0x00
        /*0010*/ 	.byte	0xc0, 0x0a, 0x00, 0x00, 0x60, 0x06, 0x00, 0x00, 0x00, 0x0c, 0x00, 0x00


//--------------------- .nv.constant2._Z23kernel_desaturate_alphaPfPKfii --------------------------
	.section	.nv.constant2._Z23kernel_desaturate_alphaPfPKfii,"a",@progbits
	.sectionflags	@""
	.align	4
.nv.constant2._Z23kernel_desaturate_alphaPfPKfii:
        /*0000*/ 	.byte	0x70, 0x05, 0x00, 0x00, 0x60, 0x04, 0x00, 0x00, 0x80, 0x06, 0x00, 0x00, 0xb0, 0x06, 0x00, 0x00
        /*0010*/ 	.byte	0xa0, 0x07, 0x00, 0x00, 0x90, 0x08, 0x00, 0x00, 0x80, 0x06, 0x00, 0x00


//--------------------- .text._Z17kernel_desaturatePfPKfii --------------------------
	.section	.text._Z17kernel_desaturatePfPKfii,"ax",@progbits
	.align	128
        .global         _Z17kernel_desaturatePfPKfii
        .type           _Z17kernel_desaturatePfPKfii,@function
        .size           _Z17kernel_desaturatePfPKfii,(.L_x_57 - _Z17kernel_desaturatePfPKfii)
        .other          _Z17kernel_desaturatePfPKfii,@"STO_CUDA_ENTRY STV_DEFAULT"
_Z17kernel_desaturatePfPKfii:
.text._Z17kernel_desaturatePfPKfii:
[----:B------:R-:W-:Y:S01]  /*0000*/  LDC R1, c[0x0][0x37c] ;  /* 0x0000df00ff017b82 */ /* 0x000fe20000000800 */
[----:B------:R-:W0:Y:S07]  /*0010*/  S2R R0, SR_TID.X ;  /* 0x0000000000007919 */ /* 0x000e2e0000002100 */
[----:B------:R-:W1:Y:S01]  /*0020*/  S2UR UR5, SR_CTAID.X ;  /* 0x00000000000579c3 */ /* 0x000e620000002500 */
[----:B------:R-:W2:Y:S01]  /*0030*/  LDCU UR4, c[0x0][0x390] ;  /* 0x00007200ff0477ac */ /* 0x000ea20008000800 */
[----:B------:R-:W-:Y:S06]  /*0040*/  BSSY.RECONVERGENT B0, `(.L_x_0) ;  /* 0x000002a000007945 */ /* 0x000fec0003800200 */
[----:B------:R-:W1:Y:S08]  /*0050*/  LDC R2, c[0x0][0x360] ;  /* 0x0000d800ff027b82 */ /* 0x000e700000000800 */
[----:B------:R-:W3:Y:S01]  /*0060*/  S2UR UR6, SR_CgaCtaId ;  /* 0x00000000000679c3 */ /* 0x000ee20000008800 */
[----:B--2---:R-:W-:-:S07]  /*0070*/  UIMAD UR4, UR4, 0x3, URZ ;  /* 0x00000003040478a4 */ /* 0x004fce000f8e02ff */
[----:B------:R-:W2:Y:S01]  /*0080*/  LDC R14, c[0x0][0x394] ;  /* 0x0000e500ff0e7b82 */ /* 0x000ea20000000800 */
[----:B-1----:R-:W-:Y:S01]  /*0090*/  IMAD R15, R2, UR5, RZ ;  /* 0x00000005020f7c24 */ /* 0x002fe2000f8e02ff */
[----:B------:R-:W-:-:S03]  /*00a0*/  UMOV UR5, 0x400 ;  /* 0x0000040000057882 */ /* 0x000fc60000000000 */
[----:B0-----:R-:W-:Y:S01]  /*00b0*/  IMAD R17, R15, 0x6, R0 ;  /* 0x000000060f117824 */ /* 0x001fe200078e0200 */
[----:B---3--:R-:W-:-:S04]  /*00c0*/  ULEA UR5, UR6, UR5, 0x18 ;  /* 0x0000000506057291 */ /* 0x008fc8000f8ec0ff */
[----:B------:R-:W-:Y:S01]  /*00d0*/  ISETP.GE.AND P0, PT, R17, UR4, PT ;  /* 0x0000000411007c0c */ /* 0x000fe2000bf06270 */
[----:B------:R-:W0:Y:S01]  /*00e0*/  LDCU.64 UR6, c[0x0][0x358] ;  /* 0x00006b00ff0677ac */ /* 0x000e220008000a00 */
[----:B------:R-:W-:-:S11]  /*00f0*/  LEA R3, R0, UR5, 0x2 ;  /* 0x0000000500037c11 */ /* 0x000fd6000f8e10ff */
[----:B--2---:R-:W-:Y:S05]  /*0100*/  @P0 BRA `(.L_x_1) ;  /* 0x0000000000740947 */ /* 0x004fea0003800000 */
[----:B------:R-:W1:Y:S01]  /*0110*/  LDC.64 R4, c[0x0][0x388] ;  /* 0x0000e200ff047b82 */ /* 0x000e620000000a00 */
[----:B------:R-:W-:-:S05]  /*0120*/  IADD3 R7, PT, PT, R17, R2, RZ ;  /* 0x0000000211077210 */ /* 0x000fca0007ffe0ff */
[----:B------:R-:W-:-:S05]  /*0130*/  IMAD.IADD R13, R7, 0x1, R2 ;  /* 0x00000001070d7824 */ /* 0x000fca00078e0202 */
[----:B------:R-:W-:-:S05]  /*0140*/  IADD3 R11, PT, PT, R13, R2, RZ ;  /* 0x000000020d0b7210 */ /* 0x000fca0007ffe0ff */
[----:B------:R-:W-:-:S05]  /*0150*/  IMAD.IADD R9, R11, 0x1, R2 ;  /* 0x000000010b097824 */ /* 0x000fca00078e0202 */
[----:B------:R-:W-:Y:S01]  /*0160*/  IADD3 R21, PT, PT, R9, R2, RZ ;  /* 0x0000000209157210 */ /* 0x000fe20007ffe0ff */
[----:B-1----:R-:W-:-:S04]  /*0170*/  IMAD.WIDE R18, R17, 0x4, R4 ;  /* 0x0000000411127825 */ /* 0x002fc800078e0204 */
[--C-:B------:R-:W-:Y:S01]  /*0180*/  IMAD.WIDE.U32 R6, R7, 0x4, R4.reuse ;  /* 0x0000000407067825 */ /* 0x100fe200078e0004 */
[----:B0-----:R0:W2:Y:S03]  /*0190*/  LDG.E R16, desc[UR6][R18.64] ;  /* 0x0000000612107981 */ /* 0x0010a6000c1e1900 */
[--C-:B------:R-:W-:Y:S02]  /*01a0*/  IMAD.WIDE.U32 R12, R13, 0x4, R4.reuse ;  /* 0x000000040d0c7825 */ /* 0x100fe400078e0004 */
[----:B------:R-:W3:Y:S02]  /*01b0*/  LDG.E R6, desc[UR6][R6.64] ;  /* 0x0000000606067981 */ /* 0x000ee4000c1e1900 */
[--C-:B------:R-:W-:Y:S02]  /*01c0*/  IMAD.WIDE.U32 R10, R11, 0x4, R4.reuse ;  /* 0x000000040b0a7825 */ /* 0x100fe400078e0004 */
[----:B------:R-:W4:Y:S02]  /*01d0*/  LDG.E R12, desc[UR6][R12.64] ;  /* 0x000000060c0c7981 */ /* 0x000f24000c1e1900 */
[----:B------:R-:W-:-:S02]  /*01e0*/  IMAD.WIDE.U32 R8, R9, 0x4, R4 ;  /* 0x0000000409087825 */ /* 0x000fc400078e0004 */
[----:B------:R-:W5:Y:S02]  /*01f0*/  LDG.E R10, desc[UR6][R10.64] ;  /* 0x000000060a0a7981 */ /* 0x000f64000c1e1900 */
[----:B------:R-:W-:Y:S02]  /*0200*/  IMAD.WIDE.U32 R4, R21, 0x4, R4 ;  /* 0x0000000415047825 */ /* 0x000fe400078e0004 */
[----:B------:R-:W5:Y:S04]  /*0210*/  LDG.E R8, desc[UR6][R8.64] ;  /* 0x0000000608087981 */ /* 0x000f68000c1e1900 */
[----:B------:R-:W5:Y:S01]  /*0220*/  LDG.E R4, desc[UR6][R4.64] ;  /* 0x0000000604047981 */ /* 0x000f62000c1e1900 */
[----:B------:R-:W-:-:S05]  /*0230*/  IMAD R21, R2, 0x4, R3 ;  /* 0x0000000402157824 */ /* 0x000fca00078e0203 */
[----:B0-----:R-:W-:-:S05]  /*0240*/  LEA R19, R2, R21, 0x2 ;  /* 0x0000001502137211 */ /* 0x001fca00078e10ff */
[----:B------:R-:W-:-:S05]  /*0250*/  IMAD R23, R2, 0x4, R19 ;  /* 0x0000000402177824 */ /* 0x000fca00078e0213 */
[----:B------:R-:W-:-:S05]  /*0260*/  LEA R25, R2, R23, 0x2 ;  /* 0x0000001702197211 */ /* 0x000fca00078e10ff */
[----:B------:R-:W-:Y:S01]  /*0270*/  IMAD R27, R2, 0x4, R25 ;  /* 0x00000004021b7824 */ /* 0x000fe200078e0219 */
[----:B--2---:R1:W-:Y:S04]  /*0280*/  STS [R3], R16 ;  /* 0x0000001003007388 */ /* 0x0043e80000000800 */
[----:B---3--:R1:W-:Y:S04]  /*0290*/  STS [R21], R6 ;  /* 0x0000000615007388 */ /* 0x0083e80000000800 */
[----:B----4-:R1:W-:Y:S04]  /*02a0*/  STS [R19], R12 ;  /* 0x0000000c13007388 */ /* 0x0103e80000000800 */
[----:B-----5:R1:W-:Y:S04]  /*02b0*/  STS [R23], R10 ;  /* 0x0000000a17007388 */ /* 0x0203e80000000800 */
[----:B------:R1:W-:Y:S04]  /*02c0*/  STS [R25], R8 ;  /* 0x0000000819007388 */ /* 0x0003e80000000800 */
[----:B------:R1:W-:Y:S02]  /*02d0*/  STS [R27], R4 ;  /* 0x000000041b007388 */ /* 0x0003e40000000800 */
.L_x_1:
[----:B0-----:R-:W-:Y:S05]  /*02e0*/  BSYNC.RECONVERGENT B0 ;  /* 0x0000000000007941 */ /* 0x001fea0003800200 */
.L_x_0:
[----:B------:R-:W-:Y:S01]  /*02f0*/  BAR.SYNC.DEFER_BLOCKING 0x0 ;  /* 0x0000000000007b1d */ /* 0x000fe20000010000 */
[----:B------:R-:W-:Y:S01]  /*0300*/  ISETP.GT.AND P0, PT, R14, 0x1, PT ;  /* 0x000000010e00780c */ /* 0x000fe20003f04270 */
[----:B------:R-:W-:-:S12]  /*0310*/  IMAD R5, R15, -0x4, R17 ;  /* 0xfffffffc0f057824 */ /* 0x000fd800078e0211 */
[----:B------:R-:W-:Y:S05]  /*0320*/  @P0 BRA `(.L_x_2) ;  /* 0x0000000000b40947 */ /* 0x000fea0003800000 */
[----:B------:R-:W-:-:S04]  /*0330*/  VIMNMX.U32 R14, PT, PT, R14, 0x2, PT ;  /* 0x000000020e0e7848 */ /* 0x000fc80003fe0000 */
[----:B------:R-:W-:-:S04]  /*0340*/  SHF.L.U32 R14, R14, 0x2, RZ ;  /* 0x000000020e0e7819 */ /* 0x000fc800000006ff */
[----:B-1----:R-:W0:Y:S02]  /*0350*/  LDC R6, c[0x2][R14] ;  /* 0x008000000e067b82 */ /* 0x002e240000000800 */
[----:B0-----:R-:W-:-:S04]  /*0360*/  SHF.R.S32.HI R7, RZ, 0x1f, R6 ;  /* 0x0000001fff077819 */ /* 0x001fc80000011406 */
.L_x_39:
[----:B------:R-:W-:Y:S05]  /*0370*/  BRX R6 -0x380                                                           (*"BRANCH_TARGETS .L_x_40,.L_x_41,.L_x_42"*) ;  /* 0xfffffffc06207949 */ /* 0x000fea000383ffff */
.L_x_41:
[----:B------:R-:W-:Y:S01]  /*0380*/  IMAD R3, R0, 0x8, R3 ;  /* 0x0000000800037824 */ /* 0x000fe200078e0203 */
[----:B------:R-:W0:Y:S03]  /*0390*/  LDC.64 R6, c[0x0][0x380] ;  /* 0x0000e000ff067b82 */ /* 0x000e260000000a00 */
[----:B------:R-:W-:Y:S01]  /*03a0*/  IMAD R10, R2, 0xc, R3 ;  /* 0x0000000c020a7824 */ /* 0x000fe200078e0203 */
[----:B------:R-:W-:Y:S04]  /*03b0*/  LDS R0, [R3] ;  /* 0x0000000003007984 */ /* 0x000fe80000000800 */
[----:B------:R-:W-:Y:S04]  /*03c0*/  LDS R9, [R3+0x4] ;  /* 0x0000040003097984 */ /* 0x000fe80000000800 */
[----:B------:R-:W1:Y:S04]  /*03d0*/  LDS R4, [R3+0x8] ;  /* 0x0000080003047984 */ /* 0x000e680000000800 */
[----:B------:R-:W-:Y:S04]  /*03e0*/  LDS R11, [R10] ;  /* 0x000000000a0b7984 */ /* 0x000fe80000000800 */
[----:B------:R-:W-:Y:S04]  /*03f0*/  LDS R12, [R10+0x4] ;  /* 0x000004000a0c7984 */ /* 0x000fe80000000800 */
[----:B------:R-:W2:Y:S01]  /*0400*/  LDS R13, [R10+0x8] ;  /* 0x000008000a0d7984 */ /* 0x000ea20000000800 */
[----:B-1----:R-:W-:-:S02]  /*0410*/  FMNMX3 R8, R9, R4, R0, !PT ;  /* 0x0000000409087276 */ /* 0x002fc40007800000 */
[----:B------:R-:W-:-:S05]  /*0420*/  FMNMX3 R9, R9, R4, R0, PT ;  /* 0x0000000409097276 */ /* 0x000fca0003800000 */
[----:B------:R-:W-:Y:S01]  /*0430*/  FADD R8, R8, R9 ;  /* 0x0000000908087221 */ /* 0x000fe20000000000 */
[CCC-:B--2---:R-:W-:Y:S02]  /*0440*/  FMNMX3 R0, R12.reuse, R13.reuse, R11.reuse, !PT ;  /* 0x0000000d0c007276 */ /* 0x1c4fe4000780000b */
[----:B------:R-:W-:Y:S02]  /*0450*/  FMNMX3 R11, R12, R13, R11, PT ;  /* 0x0000000d0c0b7276 */ /* 0x000fe4000380000b */
[C---:B------:R-:W-:Y:S01]  /*0460*/  IADD3 R13, PT, PT, R5.reuse, R2, RZ ;  /* 0x00000002050d7210 */ /* 0x040fe20007ffe0ff */
[----:B0-----:R-:W-:-:S04]  /*0470*/  IMAD.WIDE R2, R5, 0x4, R6 ;  /* 0x0000000405027825 */ /* 0x001fc800078e0206 */
[----:B------:R-:W-:Y:S01]  /*0480*/  FMUL R5, R8, 0.5 ;  /* 0x3f00000008057820 */ /* 0x000fe20000400000 */
[----:B------:R-:W-:Y:S01]  /*0490*/  FADD R0, R0, R11 ;  /* 0x0000000b00007221 */ /* 0x000fe20000000000 */
[----:B------:R-:W-:-:S04]  /*04a0*/  IMAD.WIDE.U32 R6, R13, 0x4, R6 ;  /* 0x000000040d067825 */ /* 0x000fc800078e0006 */
[----:B------:R-:W-:Y:S01]  /*04b0*/  FMUL R9, R0, 0.5 ;  /* 0x3f00000000097820 */ /* 0x000fe20000400000 */
[----:B------:R-:W-:Y:S04]  /*04c0*/  STG.E desc[UR6][R2.64], R5 ;  /* 0x0000000502007986 */ /* 0x000fe8000c101906 */
[----:B------:R-:W-:Y:S01]  /*04d0*/  STG.E desc[UR6][R6.64], R9 ;  /* 0x0000000906007986 */ /* 0x000fe2000c101906 */
[----:B------:R-:W-:Y:S05]  /*04e0*/  EXIT ;  /* 0x000000000000794d */ /* 0x000fea0003800000 */
.L_x_40:
[----:B------:R-:W-:Y:S01]  /*04f0*/  IMAD R9, R0, 0x8, R3 ;  /* 0x0000000800097824 */ /* 0x000fe200078e0203 */
[----:B------:R-:W0:Y:S01]  /*0500*/  LDC.64 R6, c[0x0][0x380] ;  /* 0x0000e000ff067b82 */ /* 0x000e220000000a00 */
[----:B------:R-:W-:Y:S02]  /*0510*/  IADD3 R15, PT, PT, R5, R2, RZ ;  /* 0x00000002050f7210 */ /* 0x000fe40007ffe0ff */
[----:B------:R-:W-:Y:S01]  /*0520*/  IMAD R8, R2, 0xc, R9 ;  /* 0x0000000c02087824 */ /* 0x000fe200078e0209 */
[----:B------:R-:W-:Y:S04]  /*0530*/  LDS R0, [R9] ;  /* 0x0000000009007984 */ /* 0x000fe80000000800 */
[----:B------:R-:W-:Y:S04]  /*0540*/  LDS R3, [R9+0x4] ;  /* 0x0000040009037984 */ /* 0x000fe80000000800 */
[----:B------:R-:W1:Y:S04]  /*0550*/  LDS R4, [R9+0x8] ;  /* 0x0000080009047984 */ /* 0x000e680000000800 */
[----:B------:R-:W-:Y:S04]  /*0560*/  LDS R10, [R8] ;  /* 0x00000000080a7984 */ /* 0x000fe80000000800 */
[----:B------:R-:W-:Y:S04]  /*0570*/  LDS R13, [R8+0x4] ;  /* 0x00000400080d7984 */ /* 0x000fe80000000800 */
[----:B------:R-:W2:Y:S01]  /*0580*/  LDS R12, [R8+0x8] ;  /* 0x00000800080c7984 */ /* 0x000ea20000000800 */
[----:B-1----:R-:W-:Y:S01]  /*0590*/  FMNMX3 R11, R3, R4, R0, !PT ;  /* 0x00000004030b7276 */ /* 0x002fe20007800000 */
[----:B0-----:R-:W-:-:S04]  /*05a0*/  IMAD.WIDE R2, R5, 0x4, R6 ;  /* 0x0000000405027825 */ /* 0x001fc800078e0206 */
[----:B------:R-:W-:Y:S01]  /*05b0*/  IMAD.WIDE.U32 R6, R15, 0x4, R6 ;  /* 0x000000040f067825 */ /* 0x000fe200078e0006 */
[----:B------:R-:W-:Y:S01]  /*05c0*/  STG.E desc[UR6][R2.64], R11 ;  /* 0x0000000b02007986 */ /* 0x000fe2000c101906 */
[----:B--2---:R-:W-:-:S05]  /*05d0*/  FMNMX3 R13, R13, R12, R10, !PT ;  /* 0x0000000c0d0d7276 */ /* 0x004fca000780000a */
[----:B------:R-:W-:Y:S01]  /*05e0*/  STG.E desc[UR6][R6.64], R13 ;  /* 0x0000000d06007986 */ /* 0x000fe2000c101906 */
[----:B------:R-:W-:Y:S05]  /*05f0*/  EXIT ;  /* 0x000000000000794d */ /* 0x000fea0003800000 */
.L_x_2:
[----:B------:R-:W-:-:S05]  /*0600*/  IMAD.MOV.U32 R7, RZ, RZ, -0x2 ;  /* 0xfffffffeff077424 */ /* 0x000fca00078e00ff */
[----:B------:R-:W-:-:S04]  /*0610*/  VIADDMNMX.U32 R14, R14, R7, 0x3, PT ;  /* 0x000000030e0e7446 */ /* 0x000fc80003800007 */
[----:B------:R-:W-:-:S04]  /*0620*/  SHF.L.U32 R14, R14, 0x2, RZ ;  /* 0x000000020e0e7819 */ /* 0x000fc800000006ff */
[----:B-1----:R-:W0:Y:S02]  /*0630*/  LDC R6, c[0x2][R14+0xc] ;  /* 0x008003000e067b82 */ /* 0x002e240000000800 */
[----:B0-----:R-:W-:-:S04]  /*0640*/  SHF.R.S32.HI R7, RZ, 0x1f, R6 ;  /* 0x0000001fff077819 */ /* 0x001fc80000011406 */
.L_x_43:
[----:B------:R-:W-:Y:S05]  /*0650*/  BRX R6 -0x660                                                           (*"BRANCH_TARGETS .L_x_44,.L_x_45,.L_x_46,.L_x_42"*) ;  /* 0xfffffff806687949 */ /* 0x000fea000383ffff */
.L_x_46:
[----:B------:R-:W-:Y:S02]  /*0660*/  IMAD R7, R0, 0x8, R3 ;  /* 0x0000000800077824 */ /* 0x000fe400078e0203 */
[----:B------:R-:W-:Y:S02]  /*0670*/  HFMA2 R6, -RZ, RZ, 1.666015625, -0.052093505859375 ;  /* 0x3eaaaaabff067431 */ /* 0x000fe400000001ff */
[----:B------:R-:W-:Y:S01]  /*0680*/  IMAD.MOV.U32 R4, RZ, RZ, 0x40400000 ;  /* 0x40400000ff047424 */ /* 0x000fe200078e00ff */
[----:B------:R-:W-:Y:S01]  /*0690*/  BSSY.RECONVERGENT B0, `(.L_x_3) ;  /* 0x0000011000007945 */ /* 0x000fe20003800200 */
[----:B------:R-:W-:Y:S04]  /*06a0*/  LDS R0, [R7] ;  /* 0x0000000007007984 */ /* 0x000fe80000000800 */
[----:B------:R-:W0:Y:S04]  /*06b0*/  LDS R3, [R7+0x4] ;  /* 0x0000040007037984 */ /* 0x000e280000000800 */
[----:B------:R-:W1:Y:S01]  /*06c0*/  LDS R9, [R7+0x8] ;  /* 0x0000080007097984 */ /* 0x000e620000000800 */
[----:B0-----:R-:W-:Y:S01]  /*06d0*/  FADD R0, R0, R3 ;  /* 0x0000000300007221 */ /* 0x001fe20000000000 */
[----:B------:R-:W-:-:S03]  /*06e0*/  FFMA R3, R6, -R4, 1 ;  /* 0x3f80000006037423 */ /* 0x000fc60000000804 */
[----:B-1----:R-:W-:Y:S01]  /*06f0*/  FADD R0, R9, R0 ;  /* 0x0000000009007221 */ /* 0x002fe20000000000 */
[----:B------:R-:W-:-:S03]  /*0700*/  FFMA R3, R3, R6, 0.3333333432674407959 ;  /* 0x3eaaaaab03037423 */ /* 0x000fc60000000006 */
[----:B------:R-:W0:Y:S01]  /*0710*/  FCHK P0, R0, 3 ;  /* 0x4040000000007902 */ /* 0x000e220000000000 */
[----:B------:R-:W-:-:S04]  /*0720*/  FFMA R6, R0, R3, RZ ;  /* 0x0000000300067223 */ /* 0x000fc800000000ff */
[----:B------:R-:W-:-:S04]  /*0730*/  FFMA R8, R6, -3, R0 ;  /* 0xc040000006087823 */ /* 0x000fc80000000000 */
[----:B------:R-:W-:Y:S01]  /*0740*/  FFMA R3, R3, R8, R6 ;  /* 0x0000000803037223 */ /* 0x000fe20000000006 */
[----:B0-----:R-:W-:Y:S06]  /*0750*/  @!P0 BRA `(.L_x_4) ;  /* 0x0000000000108947 */ /* 0x001fec0003800000 */
[----:B------:R-:W-:Y:S02]  /*0760*/  MOV R3, R0 ;  /* 0x0000000000037202 */ /* 0x000fe40000000f00 */
[----:B------:R-:W-:-:S07]  /*0770*/  MOV R6, 0x790 ;  /* 0x0000079000067802 */ /* 0x000fce0000000f00 */
[----:B------:R-:W-:Y:S05]  /*0780*/  CALL.REL.NOINC `($__internal_0_$__cuda_sm3x_div_rn_noftz_f32_slowpath) ;  /* 0x0000000400207944 */ /* 0x000fea0003c00000 */
[----:B------:R-:W-:-:S07]  /*0790*/  IMAD.MOV.U32 R3, RZ, RZ, R0 ;  /* 0x000000ffff037224 */ /* 0x000fce00078e0000 */
.L_x_4:
[----:B------:R-:W-:Y:S05]  /*07a0*/  BSYNC.RECONVERGENT B0 ;  /* 0x0000000000007941 */ /* 0x000fea0003800200 */
.L_x_3:
[----:B------:R-:W-:Y:S01]  /*07b0*/  IMAD R10, R2, 0xc, R7 ;  /* 0x0000000c020a7824 */ /* 0x000fe200078e0207 */
[----:B------:R-:W-:Y:S01]  /*07c0*/  MOV R13, 0x3eaaaaab ;  /* 0x3eaaaaab000d7802 */ /* 0x000fe20000000f00 */
[----:B------:R-:W0:Y:S01]  /*07d0*/  LDC.64 R6, c[0x0][0x380] ;  /* 0x0000e000ff067b82 */ /* 0x000e220000000a00 */
[----:B------:R-:W-:Y:S02]  /*07e0*/  BSSY.RECONVERGENT B0, `(.L_x_5) ;  /* 0x0000013000007945 */ /* 0x000fe40003800200 */
[----:B------:R-:W-:Y:S01]  /*07f0*/  LDS R0, [R10] ;  /* 0x000000000a007984 */ /* 0x000fe20000000800 */
[----:B------:R-:W-:-:S03]  /*0800*/  FFMA R8, R13, -R4, 1 ;  /* 0x3f8000000d087423 */ /* 0x000fc60000000804 */
[----:B------:R-:W1:Y:S04]  /*0810*/  LDS R9, [R10+0x4] ;  /* 0x000004000a097984 */ /* 0x000e680000000800 */
[----:B------:R-:W2:Y:S01]  /*0820*/  LDS R11, [R10+0x8] ;  /* 0x000008000a0b7984 */ /* 0x000ea20000000800 */
[----:B0-----:R-:W-:-:S05]  /*0830*/  IMAD.WIDE R6, R5, 0x4, R6 ;  /* 0x0000000405067825 */ /* 0x001fca00078e0206 */
[----:B------:R0:W-:Y:S01]  /*0840*/  STG.E desc[UR6][R6.64], R3 ;  /* 0x0000000306007986 */ /* 0x0001e2000c101906 */
[----:B-1----:R-:W-:-:S04]  /*0850*/  FADD R0, R0, R9 ;  /* 0x0000000900007221 */ /* 0x002fc80000000000 */
[----:B--2---:R-:W-:Y:S01]  /*0860*/  FADD R11, R0, R11 ;  /* 0x0000000b000b7221 */ /* 0x004fe20000000000 */
[----:B------:R-:W-:-:S03]  /*0870*/  FFMA R0, R8, R13, 0.3333333432674407959 ;  /* 0x3eaaaaab08007423 */ /* 0x000fc6000000000d */
[----:B------:R-:W1:Y:S01]  /*0880*/  FCHK P0, R11, 3 ;  /* 0x404000000b007902 */ /* 0x000e620000000000 */
[----:B------:R-:W-:-:S04]  /*0890*/  FFMA R8, R0, R11, RZ ;  /* 0x0000000b00087223 */ /* 0x000fc800000000ff */
[----:B------:R-:W-:-:S04]  /*08a0*/  FFMA R9, R8, -3, R11 ;  /* 0xc040000008097823 */ /* 0x000fc8000000000b */
[----:B------:R-:W-:Y:S01]  /*08b0*/  FFMA R9, R0, R9, R8 ;  /* 0x0000000900097223 */ /* 0x000fe20000000008 */
[----:B01----:R-:W-:Y:S06]  /*08c0*/  @!P0 BRA `(.L_x_6) ;  /* 0x0000000000108947 */ /* 0x003fec0003800000 */
[----:B------:R-:W-:Y:S01]  /*08d0*/  IMAD.MOV.U32 R3, RZ, RZ, R11 ;  /* 0x000000ffff037224 */ /* 0x000fe200078e000b */
[----:B------:R-:W-:-:S07]  /*08e0*/  MOV R6, 0x900 ;  /* 0x0000090000067802 */ /* 0x000fce0000000f00 */
[----:B------:R-:W-:Y:S05]  /*08f0*/  CALL.REL.NOINC `($__internal_0_$__cuda_sm3x_div_rn_noftz_f32_slowpath) ;  /* 0x0000000000c47944 */ /* 0x000fea0003c00000 */
[----:B------:R-:W-:-:S07]  /*0900*/  MOV R9, R0 ;  /* 0x0000000000097202 */ /* 0x000fce0000000f00 */
.L_x_6:
[----:B------:R-:W-:Y:S05]  /*0910*/  BSYNC.RECONVERGENT B0 ;  /* 0x0000000000007941 */ /* 0x000fea0003800200 */
.L_x_5:
[----:B------:R-:W0:Y:S01]  /*0920*/  LDC.64 R6, c[0x0][0x380] ;  /* 0x0000e000ff067b82 */ /* 0x000e220000000a00 */
[----:B------:R-:W-:-:S04]  /*0930*/  IMAD.IADD R5, R5, 0x1, R2 ;  /* 0x0000000105057824 */ /* 0x000fc800078e0202 */
[----:B0-----:R-:W-:-:S05]  /*0940*/  IMAD.WIDE.U32 R6, R5, 0x4, R6 ;  /* 0x0000000405067825 */ /* 0x001fca00078e0006 */
[----:B------:R-:W-:Y:S01]  /*0950*/  STG.E desc[UR6][R6.64], R9 ;  /* 0x0000000906007986 */ /* 0x000fe2000c101906 */
[----:B------:R-:W-:Y:S05]  /*0960*/  EXIT ;  /* 0x000000000000794d */ /* 0x000fea0003800000 */
.L_x_44:
[----:B------:R-:W-:Y:S01]  /*0970*/  LEA R15, R0, R3, 0x3 ;  /* 0x00000003000f7211 */ /* 0x000fe200078e18ff */
[----:B------:R-:W0:Y:S01]  /*0980*/  LDC.64 R6, c[0x0][0x380] ;  /* 0x0000e000ff067b82 */ /* 0x000e220000000a00 */
[----:B------:R-:W-:-:S03]  /*0990*/  IMAD.IADD R17, R5, 0x1, R2 ;  /* 0x0000000105117824 */ /* 0x000fc600078e0202 */
[----:B------:R-:W-:Y:S01]  /*09a0*/  IMAD R10, R2, 0xc, R15 ;  /* 0x0000000c020a7824 */ /* 0x000fe200078e020f */
[----:B------:R-:W1:Y:S04]  /*09b0*/  LDS R3, [R15+0x4] ;  /* 0x000004000f037984 */ /* 0x000e680000000800 */
[----:B------:R-:W2:Y:S04]  /*09c0*/  LDS R8, [R10+0x4] ;  /* 0x000004000a087984 */ /* 0x000ea80000000800 */
[----:B------:R-:W3:Y:S04]  /*09d0*/  LDS R0, [R15] ;  /* 0x000000000f007984 */ /* 0x000ee80000000800 */
[----:B------:R-:W4:Y:S04]  /*09e0*/  LDS R4, [R10] ;  /* 0x000000000a047984 */ /* 0x000f280000000800 */
[----:B------:R-:W5:Y:S04]  /*09f0*/  LDS R9, [R15+0x8] ;  /* 0x000008000f097984 */ /* 0x000f680000000800 */
[----:B------:R-:W5:Y:S01]  /*0a00*/  LDS R13, [R10+0x8] ;  /* 0x000008000a0d7984 */ /* 0x000f620000000800 */
[----:B-1----:R-:W-:Y:S01]  /*0a10*/  FMUL R3, R3, 0.72000002861022949219 ;  /* 0x3f3851ec03037820 */ /* 0x002fe20000400000 */
[----:B--2---:R-:W-:-:S03]  /*0a20*/  FMUL R11, R8, 0.72000002861022949219 ;  /* 0x3f3851ec080b7820 */ /* 0x004fc60000400000 */
[----:B---3--:R-:W-:Y:S01]  /*0a30*/  FFMA R0, R0, 0.20999999344348907471, R3 ;  /* 0x3e570a3d00007823 */ /* 0x008fe20000000003 */
[----:B0-----:R-:W-:-:S04]  /*0a40*/  IMAD.WIDE R2, R5, 0x4, R6 ;  /* 0x0000000405027825 */ /* 0x001fc800078e0206 */
[----:B----4-:R-:W-:Y:S01]  /*0a50*/  FFMA R4, R4, 0.20999999344348907471, R11 ;  /* 0x3e570a3d04047823 */ /* 0x010fe2000000000b */
[----:B------:R-:W-:-:S04]  /*0a60*/  IMAD.WIDE.U32 R6, R17, 0x4, R6 ;  /* 0x0000000411067825 */ /* 0x000fc800078e0006 */
[----:B-----5:R-:W-:Y:S01]  /*0a70*/  FFMA R9, R9, 0.070000000298023223877, R0 ;  /* 0x3d8f5c2909097823 */ /* 0x020fe20000000000 */
[----:B------:R-:W-:-:S04]  /*0a80*/  FFMA R13, R13, 0.070000000298023223877, R4 ;  /* 0x3d8f5c290d0d7823 */ /* 0x000fc80000000004 */
[----:B------:R-:W-:Y:S04]  /*0a90*/  STG.E desc[UR6][R2.64], R9 ;  /* 0x0000000902007986 */ /* 0x000fe8000c101906 */
[----:B------:R-:W-:Y:S01]  /*0aa0*/  STG.E desc[UR6][R6.64], R13 ;  /* 0x0000000d06007986 */ /* 0x000fe2000c101906 */
[----:B------:R-:W-:Y:S05]  /*0ab0*/  EXIT ;  /* 0x000000000000794d */ /* 0x000fea0003800000 */
.L_x_45:
        /* <DEDUP_REMOVED lines=10> */
[----:B-1----:R-:W-:Y:S01]  /*0b60*/  FMUL R0, R0, 0.58999997377395629883 ;  /* 0x3f170a3d00007820 */ /* 0x002fe20000400000 */
[----:B--2---:R-:W-:-:S03]  /*0b70*/  FMUL R3, R3, 0.58999997377395629883 ;  /* 0x3f170a3d03037820 */ /* 0x004fc60000400000 */
[----:B---3--:R-:W-:Y:S01]  /*0b80*/  FFMA R0, R9, 0.30000001192092895508, R0 ;  /* 0x3e99999a09007823 */ /* 0x008fe20000000000 */
[----:B----4-:R-:W-:Y:S01]  /*0b90*/  FFMA R4, R4, 0.30000001192092895508, R3 ;  /* 0x3e99999a04047823 */ /* 0x010fe20000000003 */
[----:B0-----:R-:W-:-:S04]  /*0ba0*/  IMAD.WIDE R2, R5, 0x4, R6 ;  /* 0x0000000405027825 */ /* 0x001fc800078e0206 */
[----:B-----5:R-:W-:Y:S01]  /*0bb0*/  FFMA R9, R13, 0.10999999940395355225, R0 ;  /* 0x3de147ae0d097823 */ /* 0x020fe20000000000 */
[----:B------:R-:W-:-:S04]  /*0bc0*/  IMAD.WIDE.U32 R6, R17, 0x4, R6 ;  /* 0x0000000411067825 */ /* 0x000fc800078e0006 */
[----:B------:R-:W-:Y:S01]  /*0bd0*/  FFMA R5, R15, 0.10999999940395355225, R4 ;  /* 0x3de147ae0f057823 */ /* 0x000fe20000000004 */
[----:B------:R0:W-:Y:S04]  /*0be0*/  STG.E desc[UR6][R2.64], R9 ;  /* 0x0000000902007986 */ /* 0x0001e8000c101906 */
[----:B------:R0:W-:Y:S02]  /*0bf0*/  STG.E desc[UR6][R6.64], R5 ;  /* 0x0000000506007986 */ /* 0x0001e4000c101906 */
.L_x_42:
[----:B------:R-:W-:Y:S05]  /*0c00*/  EXIT ;  /* 0x000000000000794d */ /* 0x000fea0003800000 */
        .weak           $__internal_0_$__cuda_sm3x_div_rn_noftz_f32_slowpath
        .type           $__internal_0_$__cuda_sm3x_div_rn_noftz_f32_slowpath,@function
        .size           $__internal_0_$__cuda_sm3x_div_rn_noftz_f32_slowpath,(.L_x_57 - $__internal_0_$__cuda_sm3x_div_rn_noftz_f32_slowpath)
$__internal_0_$__cuda_sm3x_div_rn_noftz_f32_slowpath:
[----:B------:R-:W-:Y:S01]  /*0c10*/  SHF.R.U32.HI R8, RZ, 0x17, R4 ;  /* 0x00000017ff087819 */ /* 0x000fe20000011604 */
[----:B------:R-:W-:Y:S01]  /*0c20*/  BSSY.RECONVERGENT B1, `(.L_x_7) ;  /* 0x0000064000017945 */ /* 0x000fe20003800200 */
[----:B------:R-:W-:Y:S01]  /*0c30*/  SHF.R.U32.HI R0, RZ, 0x17, R3 ;  /* 0x00000017ff007819 */ /* 0x000fe20000011603 */
[----:B------:R-:W-:Y:S01]  /*0c40*/  HFMA2 R10, -RZ, RZ, 2.125, 0 ;  /* 0x40400000ff0a7431 */ /* 0x000fe200000001ff */
[----:B------:R-:W-:Y:S02]  /*0c50*/  LOP3.LUT R8, R8, 0xff, RZ, 0xc0, !PT ;  /* 0x000000ff08087812 */ /* 0x000fe400078ec0ff */
[----:B------:R-:W-:Y:S02]  /*0c60*/  LOP3.LUT R14, R0, 0xff, RZ, 0xc0, !PT ;  /* 0x000000ff000e7812 */ /* 0x000fe400078ec0ff */
[----:B------:R-:W-:-:S03]  /*0c70*/  IADD3 R11, PT, PT, R8, -0x1, RZ ;  /* 0xffffffff080b7810 */ /* 0x000fc60007ffe0ff */
[----:B------:R-:W-:Y:S01]  /*0c80*/  VIADD R12, R14, 0xffffffff ;  /* 0xffffffff0e0c7836 */ /* 0x000fe20000000000 */
[----:B------:R-:W-:-:S04]  /*0c90*/  ISETP.GT.U32.AND P0, PT, R11, 0xfd, PT ;  /* 0x000000fd0b00780c */ /* 0x000fc80003f04070 */
[----:B------:R-:W-:-:S13]  /*0ca0*/  ISETP.GT.U32.OR P0, PT, R12, 0xfd, P0 ;  /* 0x000000fd0c00780c */ /* 0x000fda0000704470 */
[----:B------:R-:W-:Y:S01]  /*0cb0*/  @!P0 MOV R9, RZ ;  /* 0x000000ff00098202 */ /* 0x000fe20000000f00 */
[----:B------:R-:W-:Y:S06]  /*0cc0*/  @!P0 BRA `(.L_x_8) ;  /* 0x0000000000608947 */ /* 0x000fec0003800000 */
[----:B------:R-:W-:Y:S01]  /*0cd0*/  IMAD.MOV.U32 R0, RZ, RZ, 0x40400000 ;  /* 0x40400000ff007424 */ /* 0x000fe200078e00ff */
[----:B------:R-:W-:-:S04]  /*0ce0*/  FSETP.GTU.FTZ.AND P0, PT, |R3|, +INF , PT ;  /* 0x7f8000000300780b */ /* 0x000fc80003f1c200 */
[----:B------:R-:W-:-:S04]  /*0cf0*/  FSETP.GTU.FTZ.AND P1, PT, |R0|, +INF , PT ;  /* 0x7f8000000000780b */ /* 0x000fc80003f3c200 */
[----:B------:R-:W-:-:S13]  /*0d00*/  PLOP3.LUT P0, PT, P0, P1, PT, 0xf8, 0x8f ;  /* 0x00000000008f781c */ /* 0x000fda0000703f70 */
[----:B------:R-:W-:Y:S05]  /*0d10*/  @P0 BRA `(.L_x_9) ;  /* 0x00000004004c0947 */ /* 0x000fea0003800000 */
[----:B------:R-:W-:-:S13]  /*0d20*/  LOP3.LUT P0, RZ, R10, 0x7fffffff, R3, 0xc8, !PT ;  /* 0x7fffffff0aff7812 */ /* 0x000fda000780c803 */
[----:B------:R-:W-:Y:S05]  /*0d30*/  @!P0 BRA `(.L_x_10) ;  /* 0x00000004003c8947 */ /* 0x000fea0003800000 */
[C---:B------:R-:W-:Y:S02]  /*0d40*/  FSETP.NEU.FTZ.AND P2, PT, |R3|.reuse, +INF , PT ;  /* 0x7f8000000300780b */ /* 0x040fe40003f5d200 */
[----:B------:R-:W-:Y:S02]  /*0d50*/  FSETP.NEU.FTZ.AND P1, PT, |R0|, +INF , PT ;  /* 0x7f8000000000780b */ /* 0x000fe40003f3d200 */
[----:B------:R-:W-:-:S11]  /*0d60*/  FSETP.NEU.FTZ.AND P0, PT, |R3|, +INF , PT ;  /* 0x7f8000000300780b */ /* 0x000fd60003f1d200 */
[----:B------:R-:W-:Y:S05]  /*0d70*/  @!P1 BRA !P2, `(.L_x_10) ;  /* 0x00000004002c9947 */ /* 0x000fea0005000000 */
[----:B------:R-:W-:-:S04]  /*0d80*/  LOP3.LUT P2, RZ, R3, 0x7fffffff, RZ, 0xc0, !PT ;  /* 0x7fffffff03ff7812 */ /* 0x000fc8000784c0ff */
[----:B------:R-:W-:-:S13]  /*0d90*/  PLOP3.LUT P1, PT, P1, P2, PT, 0x2f, 0xf2 ;  /* 0x0000000000f2781c */ /* 0x000fda0000f24577 */
[----:B------:R-:W-:Y:S05]  /*0da0*/  @P1 BRA `(.L_x_11) ;  /* 0x0000000400181947 */ /* 0x000fea0003800000 */
[----:B------:R-:W-:-:S04]  /*0db0*/  LOP3.LUT P1, RZ, R10, 0x7fffffff, RZ, 0xc0, !PT ;  /* 0x7fffffff0aff7812 */ /* 0x000fc8000782c0ff */
[----:B------:R-:W-:-:S13]  /*0dc0*/  PLOP3.LUT P0, PT, P0, P1, PT, 0x2f, 0xf2 ;  /* 0x0000000000f2781c */ /* 0x000fda0000702577 */
[----:B------:R-:W-:Y:S05]  /*0dd0*/  @P0 BRA `(.L_x_12) ;  /* 0x0000000400000947 */ /* 0x000fea0003800000 */
[----:B------:R-:W-:Y:S02]  /*0de0*/  ISETP.GE.AND P0, PT, R12, RZ, PT ;  /* 0x000000ff0c00720c */ /* 0x000fe40003f06270 */
[----:B------:R-:W-:-:S11]  /*0df0*/  ISETP.GE.AND P1, PT, R11, RZ, PT ;  /* 0x000000ff0b00720c */ /* 0x000fd60003f26270 */
[----:B------:R-:W-:Y:S01]  /*0e00*/  @P0 MOV R9, RZ ;  /* 0x000000ff00090202 */ /* 0x000fe20000000f00 */
[----:B------:R-:W-:Y:S01]  /*0e10*/  @!P0 FFMA R3, R3, 1.84467440737095516160e+19, RZ ;  /* 0x5f80000003038823 */ /* 0x000fe200000000ff */
[----:B------:R-:W-:Y:S01]  /*0e20*/  @!P0 MOV R9, 0xffffffc0 ;  /* 0xffffffc000098802 */ /* 0x000fe20000000f00 */
[----:B------:R-:W-:-:S04]  /*0e30*/  @!P1 FFMA R10, R0, 1.84467440737095516160e+19, RZ ;  /* 0x5f800000000a9823 */ /* 0x000fc800000000ff */
[----:B------:R-:W-:-:S07]  /*0e40*/  @!P1 VIADD R9, R9, 0x40 ;  /* 0x0000004009099836 */ /* 0x000fce0000000000 */
.L_x_8:
[----:B------:R-:W-:Y:S01]  /*0e50*/  LEA R11, R8, 0xc0800000, 0x17 ;  /* 0xc0800000080b7811 */ /* 0x000fe200078eb8ff */
[----:B------:R-:W-:Y:S03]  /*0e60*/  BSSY.RECONVERGENT B2, `(.L_x_13) ;  /* 0x0000036000027945 */ /* 0x000fe60003800200 */
[----:B------:R-:W-:Y:S02]  /*0e70*/  IADD3 R11, PT, PT, -R11, R10, RZ ;  /* 0x0000000a0b0b7210 */ /* 0x000fe40007ffe1ff */
[----:B------:R-:W-:Y:S02]  /*0e80*/  IADD3 R10, PT, PT, R14, -0x7f, RZ ;  /* 0xffffff810e0a7810 */ /* 0x000fe40007ffe0ff */
[----:B------:R-:W0:Y:S01]  /*0e90*/  MUFU.RCP R12, R11 ;  /* 0x0000000b000c7308 */ /* 0x000e220000001000 */
[----:B------:R-:W-:Y:S01]  /*0ea0*/  FADD.FTZ R13, -R11, -RZ ;  /* 0x800000ff0b0d7221 */ /* 0x000fe20000010100 */
[C---:B------:R-:W-:Y:S01]  /*0eb0*/  IADD3 R8, PT, PT, R10.reuse, 0x7f, -R8 ;  /* 0x0000007f0a087810 */ /* 0x040fe20007ffe808 */
[----:B------:R-:W-:-:S04]  /*0ec0*/  IMAD R0, R10, -0x800000, R3 ;  /* 0xff8000000a007824 */ /* 0x000fc800078e0203 */
[----:B------:R-:W-:Y:S02]  /*0ed0*/  IMAD.IADD R8, R8, 0x1, R9 ;  /* 0x0000000108087824 */ /* 0x000fe400078e0209 */
[----:B0-----:R-:W-:-:S04]  /*0ee0*/  FFMA R15, R12, R13, 1 ;  /* 0x3f8000000c0f7423 */ /* 0x001fc8000000000d */
[----:B------:R-:W-:-:S04]  /*0ef0*/  FFMA R14, R12, R15, R12 ;  /* 0x0000000f0c0e7223 */ /* 0x000fc8000000000c */
[----:B------:R-:W-:-:S04]  /*0f00*/  FFMA R3, R0, R14, RZ ;  /* 0x0000000e00037223 */ /* 0x000fc800000000ff */
[----:B------:R-:W-:-:S04]  /*0f10*/  FFMA R12, R13, R3, R0 ;  /* 0x000000030d0c7223 */ /* 0x000fc80000000000 */
[----:B------:R-:W-:-:S04]  /*0f20*/  FFMA R15, R14, R12, R3 ;  /* 0x0000000c0e0f7223 */ /* 0x000fc80000000003 */
[----:B------:R-:W-:-:S04]  /*0f30*/  FFMA R12, R13, R15, R0 ;  /* 0x0000000f0d0c7223 */ /* 0x000fc80000000000 */
[----:B------:R-:W-:-:S05]  /*0f40*/  FFMA R0, R14, R12, R15 ;  /* 0x0000000c0e007223 */ /* 0x000fca000000000f */
[----:B------:R-:W-:-:S04]  /*0f50*/  SHF.R.U32.HI R3, RZ, 0x17, R0 ;  /* 0x00000017ff037819 */ /* 0x000fc80000011600 */
[----:B------:R-:W-:-:S04]  /*0f60*/  LOP3.LUT R3, R3, 0xff, RZ, 0xc0, !PT ;  /* 0x000000ff03037812 */ /* 0x000fc800078ec0ff */
[----:B------:R-:W-:-:S04]  /*0f70*/  IADD3 R11, PT, PT, R3, R8, RZ ;  /* 0x00000008030b7210 */ /* 0x000fc80007ffe0ff */
[----:B------:R-:W-:-:S04]  /*0f80*/  IADD3 R3, PT, PT, R11, -0x1, RZ ;  /* 0xffffffff0b037810 */ /* 0x000fc80007ffe0ff */
[----:B------:R-:W-:-:S13]  /*0f90*/  ISETP.GE.U32.AND P0, PT, R3, 0xfe, PT ;  /* 0x000000fe0300780c */ /* 0x000fda0003f06070 */
[----:B------:R-:W-:Y:S05]  /*0fa0*/  @!P0 BRA `(.L_x_14) ;  /* 0x0000000000808947 */ /* 0x000fea0003800000 */
[----:B------:R-:W-:-:S13]  /*0fb0*/  ISETP.GT.AND P0, PT, R11, 0xfe, PT ;  /* 0x000000fe0b00780c */ /* 0x000fda0003f04270 */
[----:B------:R-:W-:Y:S05]  /*0fc0*/  @P0 BRA `(.L_x_15) ;  /* 0x00000000006c0947 */ /* 0x000fea0003800000 */
[----:B------:R-:W-:-:S13]  /*0fd0*/  ISETP.GE.AND P0, PT, R11, 0x1, PT ;  /* 0x000000010b00780c */ /* 0x000fda0003f06270 */
[----:B------:R-:W-:Y:S05]  /*0fe0*/  @P0 BRA `(.L_x_16) ;  /* 0x0000000000740947 */ /* 0x000fea0003800000 */
[----:B------:R-:W-:Y:S02]  /*0ff0*/  ISETP.GE.AND P0, PT, R11, -0x18, PT ;  /* 0xffffffe80b00780c */ /* 0x000fe40003f06270 */
[----:B------:R-:W-:-:S11]  /*1000*/  LOP3.LUT R0, R0, 0x80000000, RZ, 0xc0, !PT ;  /* 0x8000000000007812 */ /* 0x000fd600078ec0ff */
[----:B------:R-:W-:Y:S05]  /*1010*/  @!P0 BRA `(.L_x_16) ;  /* 0x0000000000688947 */ /* 0x000fea0003800000 */
[CCC-:B------:R-:W-:Y:S01]  /*1020*/  FFMA.RZ R3, R14.reuse, R12.reuse, R15.reuse ;  /* 0x0000000c0e037223 */ /* 0x1c0fe2000000c00f */
[C---:B------:R-:W-:Y:S02]  /*1030*/  VIADD R10, R11.reuse, 0x20 ;  /* 0x000000200b0a7836 */ /* 0x040fe40000000000 */
[CCC-:B------:R-:W-:Y:S01]  /*1040*/  FFMA.RM R8, R14.reuse, R12.reuse, R15.reuse ;  /* 0x0000000c0e087223 */ /* 0x1c0fe2000000400f */
[----:B------:R-:W-:Y:S02]  /*1050*/  ISETP.NE.AND P2, PT, R11, RZ, PT ;  /* 0x000000ff0b00720c */ /* 0x000fe40003f45270 */
[----:B------:R-:W-:Y:S01]  /*1060*/  LOP3.LUT R9, R3, 0x7fffff, RZ, 0xc0, !PT ;  /* 0x007fffff03097812 */ /* 0x000fe200078ec0ff */
[----:B------:R-:W-:Y:S01]  /*1070*/  FFMA.RP R3, R14, R12, R15 ;  /* 0x0000000c0e037223 */ /* 0x000fe2000000800f */
[----:B------:R-:W-:Y:S02]  /*1080*/  ISETP.NE.AND P1, PT, R11, RZ, PT ;  /* 0x000000ff0b00720c */ /* 0x000fe40003f25270 */
[----:B------:R-:W-:-:S02]  /*1090*/  LOP3.LUT R9, R9, 0x800000, RZ, 0xfc, !PT ;  /* 0x0080000009097812 */ /* 0x000fc400078efcff */
[----:B------:R-:W-:Y:S02]  /*10a0*/  IADD3 R11, PT, PT, -R11, RZ, RZ ;  /* 0x000000ff0b0b7210 */ /* 0x000fe40007ffe1ff */
[----:B------:R-:W-:Y:S02]  /*10b0*/  SHF.L.U32 R10, R9, R10, RZ ;  /* 0x0000000a090a7219 */ /* 0x000fe400000006ff */
[----:B------:R-:W-:Y:S02]  /*10c0*/  FSETP.NEU.FTZ.AND P0, PT, R3, R8, PT ;  /* 0x000000080300720b */ /* 0x000fe40003f1d000 */
[----:B------:R-:W-:Y:S02]  /*10d0*/  SEL R8, R11, RZ, P2 ;  /* 0x000000ff0b087207 */ /* 0x000fe40001000000 */
[----:B------:R-:W-:Y:S02]  /*10e0*/  ISETP.NE.AND P1, PT, R10, RZ, P1 ;  /* 0x000000ff0a00720c */ /* 0x000fe40000f25270 */
[----:B------:R-:W-:-:S02]  /*10f0*/  SHF.R.U32.HI R8, RZ, R8, R9 ;  /* 0x00000008ff087219 */ /* 0x000fc40000011609 */
[----:B------:R-:W-:Y:S02]  /*1100*/  PLOP3.LUT P0, PT, P0, P1, PT, 0xf8, 0x8f ;  /* 0x00000000008f781c */ /* 0x000fe40000703f70 */
[----:B------:R-:W-:Y:S02]  /*1110*/  SHF.R.U32.HI R10, RZ, 0x1, R8 ;  /* 0x00000001ff0a7819 */ /* 0x000fe40000011608 */
[----:B------:R-:W-:-:S04]  /*1120*/  SEL R3, RZ, 0x1, !P0 ;  /* 0x00000001ff037807 */ /* 0x000fc80004000000 */
[----:B------:R-:W-:-:S04]  /*1130*/  LOP3.LUT R3, R3, 0x1, R10, 0xf8, !PT ;  /* 0x0000000103037812 */ /* 0x000fc800078ef80a */
[----:B------:R-:W-:-:S04]  /*1140*/  LOP3.LUT R3, R3, R8, RZ, 0xc0, !PT ;  /* 0x0000000803037212 */ /* 0x000fc800078ec0ff */
[----:B------:R-:W-:-:S04]  /*1150*/  IADD3 R3, PT, PT, R10, R3, RZ ;  /* 0x000000030a037210 */ /* 0x000fc80007ffe0ff */
[----:B------:R-:W-:Y:S01]  /*1160*/  LOP3.LUT R0, R3, R0, RZ, 0xfc, !PT ;  /* 0x0000000003007212 */ /* 0x000fe200078efcff */
[----:B------:R-:W-:Y:S06]  /*1170*/  BRA `(.L_x_16) ;  /* 0x0000000000107947 */ /* 0x000fec0003800000 */
.L_x_15:
[----:B------:R-:W-:-:S04]  /*1180*/  LOP3.LUT R0, R0, 0x80000000, RZ, 0xc0, !PT ;  /* 0x8000000000007812 */ /* 0x000fc800078ec0ff */
[----:B------:R-:W-:Y:S01]  /*1190*/  LOP3.LUT R0, R0, 0x7f800000, RZ, 0xfc, !PT ;  /* 0x7f80000000007812 */ /* 0x000fe200078efcff */
[----:B------:R-:W-:Y:S06]  /*11a0*/  BRA `(.L_x_16) ;  /* 0x0000000000047947 */ /* 0x000fec0003800000 */
.L_x_14:
[----:B------:R-:W-:-:S07]  /*11b0*/  IMAD R0, R8, 0x800000, R0 ;  /* 0x0080000008007824 */ /* 0x000fce00078e0200 */
.L_x_16:
[----:B------:R-:W-:Y:S05]  /*11c0*/  BSYNC.RECONVERGENT B2 ;  /* 0x0000000000027941 */ /* 0x000fea0003800200 */
.L_x_13:
[----:B------:R-:W-:Y:S05]  /*11d0*/  BRA `(.L_x_17) ;  /* 0x0000000000207947 */ /* 0x000fea0003800000 */
.L_x_12:
[----:B------:R-:W-:-:S04]  /*11e0*/  LOP3.LUT R0, R10, 0x80000000, R3, 0x48, !PT ;  /* 0x800000000a007812 */ /* 0x000fc800078e4803 */
[----:B------:R-:W-:Y:S01]  /*11f0*/  LOP3.LUT R0, R0, 0x7f800000, RZ, 0xfc, !PT ;  /* 0x7f80000000007812 */ /* 0x000fe200078efcff */
[----:B------:R-:W-:Y:S06]  /*1200*/  BRA `(.L_x_17) ;  /* 0x0000000000147947 */ /* 0x000fec0003800000 */
.L_x_11:
[----:B------:R-:W-:Y:S01]  /*1210*/  LOP3.LUT R0, R10, 0x80000000, R3, 0x48, !PT ;  /* 0x800000000a007812 */ /* 0x000fe200078e4803 */
[----:B------:R-:W-:Y:S06]  /*1220*/  BRA `(.L_x_17) ;  /* 0x00000000000c7947 */ /* 0x000fec0003800000 */
.L_x_10:
[----:B------:R-:W0:Y:S01]  /*1230*/  MUFU.RSQ R0, -QNAN ;  /* 0xffc0000000007908 */ /* 0x000e220000001400 */
[----:B------:R-:W-:Y:S05]  /*1240*/  BRA `(.L_x_17) ;  /* 0x0000000000047947 */ /* 0x000fea0003800000 */
.L_x_9:
[----:B------:R-:W-:-:S07]  /*1250*/  FADD.FTZ R0, R3, R0 ;  /* 0x0000000003007221 */ /* 0x000fce0000010000 */
.L_x_17:
[----:B------:R-:W-:Y:S05]  /*1260*/  BSYNC.RECONVERGENT B1 ;  /* 0x0000000000017941 */ /* 0x000fea0003800200 */
.L_x_7:
[----:B------:R-:W-:Y:S01]  /*1270*/  HFMA2 R9, -RZ, RZ, 0, 0 ;  /* 0x00000000ff097431 */ /* 0x000fe200000001ff */
[----:B------:R-:W-:-:S04]  /*1280*/  MOV R8, R6 ;  /* 0x0000000600087202 */ /* 0x000fc80000000f00 */
[----:B0-----:R-:W-:Y:S05]  /*1290*/  RET.REL.NODEC R8 `(_Z17kernel_desaturatePfPKfii) ;  /* 0xffffffec08587950 */ /* 0x001fea0003c3ffff */
.L_x_18:
[----:B------:R-:W-:-:S00]  /*12a0*/  BRA `(.L_x_18) ;  /* 0xfffffffc00fc7947 */ /* 0x000fc0000383ffff */
[----:B------:R-:W-:-:S00]  /*12b0*/  NOP ;  /* 0x0000000000007918 */ /* 0x000fc00000000000 */
        /* <DEDUP_REMOVED lines=12> */
.L_x_57:


//--------------------- .text._Z23kernel_desaturate_alphaPfPKfii --------------------------
	.section	.text._Z23kernel_desaturate_alphaPfPKfii,"ax",@progbits
	.align	128
        .global         _Z23kernel_desaturate_alphaPfPKfii
        .type           _Z23kernel_desaturate_alphaPfPKfii,@function
        .size           _Z23kernel_desaturate_alphaPfPKfii,(.L_x_58 - _Z23kernel_desaturate_alphaPfPKfii)
        .other          _Z23kernel_desaturate_alphaPfPKfii,@"STO_CUDA_ENTRY STV_DEFAULT"
_Z23kernel_desaturate_alphaPfPKfii:
.text._Z23kernel_desaturate_alphaPfPKfii:
[----:B------:R-:W-:Y:S01]  /*0000*/  LDC R1, c[0x0][0x37c] ;  /* 0x0000df00ff017b82 */ /* 0x000fe20000000800 */
[----:B------:R-:W0:Y:S07]  /*0010*/  S2R R2, SR_TID.X ;  /* 0x0000000000027919 */ /* 0x000e2e0000002100 */
[----:B------:R-:W1:Y:S01]  /*0020*/  S2UR UR5, SR_CTAID.X ;  /* 0x00000000000579c3 */ /* 0x000e620000002500 */
[----:B------:R-:W2:Y:S01]  /*0030*/  LDCU UR4, c[0x0][0x390] ;  /* 0x00007200ff0477ac */ /* 0x000ea20008000800 */
[----:B------:R-:W-:Y:S06]  /*0040*/  BSSY.RECONVERGENT B0, `(.L_x_19) ;  /* 0x0000034000007945 */ /* 0x000fec0003800200 */
[----:B------:R-:W1:Y:S08]  /*0050*/  LDC R13, c[0x0][0x360] ;  /* 0x0000d800ff0d7b82 */ /* 0x000e700000000800 */
[----:B------:R-:W3:Y:S01]  /*0060*/  S2UR UR6, SR_CgaCtaId ;  /* 0x00000000000679c3 */ /* 0x000ee20000008800 */
[----:B--2---:R-:W-:-:S07]  /*0070*/  USHF.L.U32 UR4, UR4, 0x2, URZ ;  /* 0x0000000204047899 */ /* 0x004fce00080006ff */
[----:B------:R-:W2:Y:S01]  /*0080*/  LDC R0, c[0x0][0x394] ;  /* 0x0000e500ff007b82 */ /* 0x000ea20000000800 */
[----:B-1----:R-:W-:Y:S01]  /*0090*/  IMAD R17, R13, UR5, RZ ;  /* 0x000000050d117c24 */ /* 0x002fe2000f8e02ff */
[----:B------:R-:W-:-:S04]  /*00a0*/  UMOV UR5, 0x400 ;  /* 0x0000040000057882 */ /* 0x000fc80000000000 */
[----:B0-----:R-:W-:Y:S01]  /*00b0*/  LEA R12, R17, R2, 0x3 ;  /* 0x00000002110c7211 */ /* 0x001fe200078e18ff */
[----:B---3--:R-:W-:-:S03]  /*00c0*/  ULEA UR5, UR6, UR5, 0x18 ;  /* 0x0000000506057291 */ /* 0x008fc6000f8ec0ff */
[----:B------:R-:W-:Y:S01]  /*00d0*/  ISETP.GE.AND P0, PT, R12, UR4, PT ;  /* 0x000000040c007c0c */ /* 0x000fe2000bf06270 */
[----:B------:R-:W0:Y:S02]  /*00e0*/  LDCU.64 UR6, c[0x0][0x358] ;  /* 0x00006b00ff0677ac */ /* 0x000e240008000a00 */
[----:B------:R-:W-:-:S10]  /*00f0*/  LEA R3, R2, UR5, 0x2 ;  /* 0x0000000502037c11 */ /* 0x000fd4000f8e10ff */
[----:B--2---:R-:W-:Y:S05]  /*0100*/  @P0 BRA `(.L_x_20) ;  /* 0x00000000009c0947 */ /* 0x004fea0003800000 */
[----:B------:R-:W-:Y:S01]  /*0110*/  IMAD.IADD R18, R12, 0x1, R13 ;  /* 0x000000010c127824 */ /* 0x000fe200078e020d */
[----:B------:R-:W1:Y:S04]  /*0120*/  LDC.64 R4, c[0x0][0x388] ;  /* 0x0000e200ff047b82 */ /* 0x000e680000000a00 */
[----:B------:R-:W-:-:S05]  /*0130*/  IADD3 R22, PT, PT, R18, R13, RZ ;  /* 0x0000000d12167210 */ /* 0x000fca0007ffe0ff */
[----:B------:R-:W-:-:S05]  /*0140*/  IMAD.IADD R6, R22, 0x1, R13 ;  /* 0x0000000116067824 */ /* 0x000fca00078e020d */
[----:B------:R-:W-:-:S05]  /*0150*/  IADD3 R8, PT, PT, R6, R13, RZ ;  /* 0x0000000d06087210 */ /* 0x000fca0007ffe0ff */
[----:B------:R-:W-:-:S05]  /*0160*/  IMAD.IADD R10, R8, 0x1, R13 ;  /* 0x00000001080a7824 */ /* 0x000fca00078e020d */
[----:B------:R-:W-:Y:S01]  /*0170*/  IADD3 R14, PT, PT, R10, R13, RZ ;  /* 0x0000000d0a0e7210 */ /* 0x000fe20007ffe0ff */
[----:B-1----:R-:W-:-:S04]  /*0180*/  IMAD.WIDE R20, R12, 0x4, R4 ;  /* 0x000000040c147825 */ /* 0x002fc800078e0204 */
[--C-:B------:R-:W-:Y:S01]  /*0190*/  IMAD.WIDE.U32 R18, R18, 0x4, R4.reuse ;  /* 0x0000000412127825 */ /* 0x100fe200078e0004 */
[----:B0-----:R-:W2:Y:S03]  /*01a0*/  LDG.E R16, desc[UR6][R20.64] ;  /* 0x0000000614107981 */ /* 0x001ea6000c1e1900 */
[----:B------:R-:W-:Y:S02]  /*01b0*/  IMAD.WIDE.U32 R22, R22, 0x4, R4 ;  /* 0x0000000416167825 */ /* 0x000fe400078e0004 */
[----:B------:R0:W3:Y:S02]  /*01c0*/  LDG.E R18, desc[UR6][R18.64] ;  /* 0x0000000612127981 */ /* 0x0000e4000c1e1900 */
[----:B------:R-:W-:Y:S02]  /*01d0*/  IMAD.IADD R25, R14, 0x1, R13 ;  /* 0x000000010e197824 */ /* 0x000fe400078e020d */
[--C-:B------:R-:W-:Y:S01]  /*01e0*/  IMAD.WIDE.U32 R6, R6, 0x4, R4.reuse ;  /* 0x0000000406067825 */ /* 0x100fe200078e0004 */
[----:B------:R1:W4:Y:S03]  /*01f0*/  LDG.E R22, desc[UR6][R22.64] ;  /* 0x0000000616167981 */ /* 0x000326000c1e1900 */
[----:B------:R-:W-:-:S02]  /*0200*/  IMAD.WIDE.U32 R8, R8, 0x4, R4 ;  /* 0x0000000408087825 */ /* 0x000fc400078e0004 */
[----:B------:R5:W4:Y:S02]  /*0210*/  LDG.E R6, desc[UR6][R6.64] ;  /* 0x0000000606067981 */ /* 0x000b24000c1e1900 */
[--C-:B------:R-:W-:Y:S02]  /*0220*/  IMAD.WIDE.U32 R10, R10, 0x4, R4.reuse ;  /* 0x000000040a0a7825 */ /* 0x100fe400078e0004 */
[----:B------:R-:W4:Y:S02]  /*0230*/  LDG.E R8, desc[UR6][R8.64] ;  /* 0x0000000608087981 */ /* 0x000f24000c1e1900 */
[--C-:B------:R-:W-:Y:S02]  /*0240*/  IMAD.WIDE.U32 R14, R14, 0x4, R4.reuse ;  /* 0x000000040e0e7825 */ /* 0x100fe400078e0004 */
[----:B------:R-:W4:Y:S02]  /*0250*/  LDG.E R10, desc[UR6][R10.64] ;  /* 0x000000060a0a7981 */ /* 0x000f24000c1e1900 */
[----:B------:R-:W-:-:S02]  /*0260*/  IMAD.WIDE.U32 R4, R25, 0x4, R4 ;  /* 0x0000000419047825 */ /* 0x000fc400078e0004 */
[----:B------:R-:W4:Y:S04]  /*0270*/  LDG.E R14, desc[UR6][R14.64] ;  /* 0x000000060e0e7981 */ /* 0x000f28000c1e1900 */
[----:B------:R-:W4:Y:S01]  /*0280*/  LDG.E R4, desc[UR6][R4.64] ;  /* 0x0000000604047981 */ /* 0x000f22000c1e1900 */
[----:B0-----:R-:W-:-:S05]  /*0290*/  LEA R19, R13, R3, 0x2 ;  /* 0x000000030d137211 */ /* 0x001fca00078e10ff */
[----:B------:R-:W-:-:S05]  /*02a0*/  IMAD R20, R13, 0x4, R19 ;  /* 0x000000040d147824 */ /* 0x000fca00078e0213 */
[----:B------:R-:W-:-:S05]  /*02b0*/  LEA R21, R13, R20, 0x2 ;  /* 0x000000140d157211 */ /* 0x000fca00078e10ff */
[----:B-1----:R-:W-:-:S05]  /*02c0*/  IMAD R23, R13, 0x4, R21 ;  /* 0x000000040d177824 */ /* 0x002fca00078e0215 */
[----:B------:R-:W-:-:S05]  /*02d0*/  LEA R24, R13, R23, 0x2 ;  /* 0x000000170d187211 */ /* 0x000fca00078e10ff */
[----:B------:R-:W-:-:S05]  /*02e0*/  IMAD R25, R13, 0x4, R24 ;  /* 0x000000040d197824 */ /* 0x000fca00078e0218 */
[----:B-----5:R-:W-:Y:S01]  /*02f0*/  LEA R7, R13, R25, 0x2 ;  /* 0x000000190d077211 */ /* 0x020fe200078e10ff */
[----:B--2---:R1:W-:Y:S04]  /*0300*/  STS [R3], R16 ;  /* 0x0000001003007388 */ /* 0x0043e80000000800 */
[----:B---3--:R1:W-:Y:S04]  /*0310*/  STS [R19], R18 ;  /* 0x0000001213007388 */ /* 0x0083e80000000800 */
[----:B----4-:R1:W-:Y:S04]  /*0320*/  STS [R20], R22 ;  /* 0x0000001614007388 */ /* 0x0103e80000000800 */
[----:B------:R1:W-:Y:S04]  /*0330*/  STS [R21], R6 ;  /* 0x0000000615007388 */ /* 0x0003e80000000800 */
[----:B------:R1:W-:Y:S04]  /*0340*/  STS [R23], R8 ;  /* 0x0000000817007388 */ /* 0x0003e80000000800 */
[----:B------:R1:W-:Y:S04]  /*0350*/  STS [R24], R10 ;  /* 0x0000000a18007388 */ /* 0x0003e80000000800 */
[----:B------:R1:W-:Y:S04]  /*0360*/  STS [R25], R14 ;  /* 0x0000000e19007388 */ /* 0x0003e80000000800 */
[----:B------:R1:W-:Y:S02]  /*0370*/  STS [R7], R4 ;  /* 0x0000000407007388 */ /* 0x0003e40000000800 */
.L_x_20:
[----:B0-----:R-:W-:Y:S05]  /*0380*/  BSYNC.RECONVERGENT B0 ;  /* 0x0000000000007941 */ /* 0x001fea0003800200 */
.L_x_19:
[----:B------:R-:W-:Y:S01]  /*0390*/  BAR.SYNC.DEFER_BLOCKING 0x0 ;  /* 0x0000000000007b1d */ /* 0x000fe20000010000 */
[----:B------:R-:W-:Y:S01]  /*03a0*/  ISETP.GT.AND P0, PT, R0, 0x1, PT ;  /* 0x000000010000780c */ /* 0x000fe20003f04270 */
[C---:B-1----:R-:W-:Y:S02]  /*03b0*/  IMAD.IADD R8, R2.reuse, 0x1, R13 ;  /* 0x0000000102087824 */ /* 0x042fe400078e020d */
[----:B------:R-:W-:Y:S02]  /*03c0*/  IMAD R12, R17, -0x4, R12 ;  /* 0xfffffffc110c7824 */ /* 0x000fe400078e020c */
[----:B------:R-:W-:Y:S01]  /*03d0*/  IMAD R6, R2, 0xc, R3 ;  /* 0x0000000c02067824 */ /* 0x000fe200078e0203 */
[----:B------:R-:W-:-:S04]  /*03e0*/  SHF.L.U32 R8, R8, 0x2, RZ ;  /* 0x0000000208087819 */ /* 0x000fc800000006ff */
[----:B------:R-:W-:-:S03]  /*03f0*/  LEA R8, R8, UR5, 0x2 ;  /* 0x0000000508087c11 */ /* 0x000fc6000f8e10ff */
[----:B------:R-:W-:Y:S05]  /*0400*/  @P0 BRA `(.L_x_21) ;  /* 0x0000000000840947 */ /* 0x000fea0003800000 */
[----:B------:R-:W-:-:S05]  /*0410*/  VIMNMX.U32 R0, PT, PT, R0, 0x2, PT ;  /* 0x0000000200007848 */ /* 0x000fca0003fe0000 */
[----:B------:R-:W-:-:S04]  /*0420*/  IMAD.SHL.U32 R0, R0, 0x4, RZ ;  /* 0x0000000400007824 */ /* 0x000fc800078e00ff */
[----:B------:R-:W0:Y:S02]  /*0430*/  LDC R4, c[0x2][R0] ;  /* 0x0080000000047b82 */ /* 0x000e240000000800 */
[----:B0-----:R-:W-:-:S04]  /*0440*/  SHF.R.S32.HI R5, RZ, 0x1f, R4 ;  /* 0x0000001fff057819 */ /* 0x001fc80000011404 */
.L_x_48:
[----:B------:R-:W-:Y:S05]  /*0450*/  BRX R4 -0x460                                                           (*"BRANCH_TARGETS .L_x_49,.L_x_50,.L_x_51"*) ;  /* 0xfffffff804e87949 */ /* 0x000fea000383ffff */
.L_x_50:
[----:B------:R-:W0:Y:S01]  /*0460*/  LDS.128 R4, [R6] ;  /* 0x0000000006047984 */ /* 0x000e220000000c00 */
[----:B------:R-:W1:Y:S03]  /*0470*/  LDC.64 R14, c[0x0][0x380] ;  /* 0x0000e000ff0e7b82 */ /* 0x000e660000000a00 */
[----:B------:R-:W2:Y:S01]  /*0480*/  LDS.128 R8, [R8] ;  /* 0x0000000008087984 */ /* 0x000ea20000000c00 */
[CCC-:B0-----:R-:W-:Y:S02]  /*0490*/  FMNMX3 R0, R5.reuse, R6.reuse, R4.reuse, !PT ;  /* 0x0000000605007276 */ /* 0x1c1fe40007800004 */
[----:B------:R-:W-:Y:S02]  /*04a0*/  FMNMX3 R5, R5, R6, R4, PT ;  /* 0x0000000605057276 */ /* 0x000fe40003800004 */
[CCC-:B--2---:R-:W-:Y:S02]  /*04b0*/  FMNMX3 R3, R9.reuse, R10.reuse, R8.reuse, !PT ;  /* 0x0000000a09037276 */ /* 0x1c4fe40007800008 */
[----:B------:R-:W-:Y:S01]  /*04c0*/  FMNMX3 R10, R9, R10, R8, PT ;  /* 0x0000000a090a7276 */ /* 0x000fe20003800008 */
[----:B------:R-:W-:Y:S01]  /*04d0*/  FADD R0, R0, R5 ;  /* 0x0000000500007221 */ /* 0x000fe20000000000 */
[----:B------:R-:W-:-:S03]  /*04e0*/  LEA R9, R13, R12, 0x1 ;  /* 0x0000000c0d097211 */ /* 0x000fc600078e08ff */
[----:B------:R-:W-:Y:S01]  /*04f0*/  FADD R10, R3, R10 ;  /* 0x0000000a030a7221 */ /* 0x000fe20000000000 */
[----:B------:R-:W-:Y:S01]  /*0500*/  FMUL R3, R0, 0.5 ;  /* 0x3f00000000037820 */ /* 0x000fe20000400000 */
[----:B-1----:R-:W-:-:S04]  /*0510*/  IMAD.WIDE.U32 R4, R9, 0x4, R14 ;  /* 0x0000000409047825 */ /* 0x002fc800078e000e */
[----:B------:R-:W-:Y:S01]  /*0520*/  FMUL R9, R10, 0.5 ;  /* 0x3f0000000a097820 */ /* 0x000fe20000400000 */
[----:B------:R-:W-:-:S05]  /*0530*/  IMAD.WIDE R14, R12, 0x4, R14 ;  /* 0x000000040c0e7825 */ /* 0x000fca00078e020e */
[----:B------:R0:W-:Y:S04]  /*0540*/  STG.E desc[UR6][R14.64], R3 ;  /* 0x000000030e007986 */ /* 0x0001e8000c101906 */
[----:B------:R0:W-:Y:S01]  /*0550*/  STG.E desc[UR6][R4.64], R9 ;  /* 0x0000000904007986 */ /* 0x0001e2000c101906 */
[----:B------:R-:W-:Y:S05]  /*0560*/  BRA `(.L_x_22) ;  /* 0x0000000400707947 */ /* 0x000fea0003800000 */
.L_x_49:
[----:B------:R-:W0:Y:S01]  /*0570*/  LDS.128 R4, [R6] ;  /* 0x0000000006047984 */ /* 0x000e220000000c00 */
[----:B------:R-:W1:Y:S01]  /*0580*/  LDC.64 R14, c[0x0][0x380] ;  /* 0x0000e000ff0e7b82 */ /* 0x000e620000000a00 */
[----:B------:R-:W-:Y:S02]  /*0590*/  IMAD R17, R13, 0x2, R12 ;  /* 0x000000020d117824 */ /* 0x000fe400078e020c */
[----:B------:R-:W2:Y:S01]  /*05a0*/  LDS.128 R8, [R8] ;  /* 0x0000000008087984 */ /* 0x000ea20000000c00 */
[----:B0-----:R-:W-:Y:S01]  /*05b0*/  FMNMX3 R3, R5, R6, R4, !PT ;  /* 0x0000000605037276 */ /* 0x001fe20007800004 */
[----:B-1----:R-:W-:Y:S01]  /*05c0*/  IMAD.WIDE.U32 R4, R17, 0x4, R14 ;  /* 0x0000000411047825 */ /* 0x002fe200078e000e */
[----:B--2---:R-:W-:-:S03]  /*05d0*/  FMNMX3 R9, R9, R10, R8, !PT ;  /* 0x0000000a09097276 */ /* 0x004fc60007800008 */
[----:B------:R-:W-:-:S05]  /*05e0*/  IMAD.WIDE R14, R12, 0x4, R14 ;  /* 0x000000040c0e7825 */ /* 0x000fca00078e020e */
[----:B------:R0:W-:Y:S04]  /*05f0*/  STG.E desc[UR6][R14.64], R3 ;  /* 0x000000030e007986 */ /* 0x0001e8000c101906 */
[----:B------:R0:W-:Y:S01]  /*0600*/  STG.E desc[UR6][R4.64], R9 ;  /* 0x0000000904007986 */ /* 0x0001e2000c101906 */
[----:B------:R-:W-:Y:S05]  /*0610*/  BRA `(.L_x_22) ;  /* 0x0000000400447947 */ /* 0x000fea0003800000 */
.L_x_21:
[----:B------:R-:W-:-:S04]  /*0620*/  MOV R3, 0xfffffffe ;  /* 0xfffffffe00037802 */ /* 0x000fc80000000f00 */
[----:B------:R-:W-:-:S05]  /*0630*/  VIADDMNMX.U32 R0, R0, R3, 0x3, PT ;  /* 0x0000000300007446 */ /* 0x000fca0003800003 */
[----:B------:R-:W-:-:S04]  /*0640*/  IMAD.SHL.U32 R0, R0, 0x4, RZ ;  /* 0x0000000400007824 */ /* 0x000fc800078e00ff */
[----:B------:R-:W0:Y:S02]  /*0650*/  LDC R4, c[0x2][R0+0xc] ;  /* 0x0080030000047b82 */ /* 0x000e240000000800 */
[----:B0-----:R-:W-:-:S04]  /*0660*/  SHF.R.S32.HI R5, RZ, 0x1f, R4 ;  /* 0x0000001fff057819 */ /* 0x001fc80000011404 */
.L_x_52:
[----:B------:R-:W-:Y:S05]  /*0670*/  BRX R4 -0x680                                                           (*"BRANCH_TARGETS .L_x_53,.L_x_54,.L_x_55,.L_x_51"*) ;  /* 0xfffffff804607949 */ /* 0x000fea000383ffff */
.L_x_51:
[----:B------:R3:W4:Y:S04]  /*0680*/  LDS R7, [R6+0xc] ;  /* 0x00000c0006077984 */ /* 0x0007280000000800 */
[----:B------:R3:W0:Y:S01]  /*0690*/  LDS R11, [R8+0xc] ;  /* 0x00000c00080b7984 */ /* 0x0006220000000800 */
[----:B------:R-:W-:Y:S05]  /*06a0*/  BRA `(.L_x_22) ;  /* 0x0000000400207947 */ /* 0x000fea0003800000 */
.L_x_53:
[----:B------:R-:W0:Y:S01]  /*06b0*/  LDS.128 R4, [R6] ;  /* 0x0000000006047984 */ /* 0x000e220000000c00 */
[----:B------:R-:W1:Y:S01]  /*06c0*/  LDC.64 R14, c[0x0][0x380] ;  /* 0x0000e000ff0e7b82 */ /* 0x000e620000000a00 */
[----:B------:R-:W-:Y:S02]  /*06d0*/  LEA R17, R13, R12, 0x1 ;  /* 0x0000000c0d117211 */ /* 0x000fe400078e08ff */
[----:B------:R-:W2:Y:S01]  /*06e0*/  LDS.128 R8, [R8] ;  /* 0x0000000008087984 */ /* 0x000ea20000000c00 */
[----:B0-----:R-:W-:Y:S01]  /*06f0*/  FMUL R5, R5, 0.72000002861022949219 ;  /* 0x3f3851ec05057820 */ /* 0x001fe20000400000 */
[----:B--2---:R-:W-:-:S03]  /*0700*/  FMUL R9, R9, 0.72000002861022949219 ;  /* 0x3f3851ec09097820 */ /* 0x004fc60000400000 */
[----:B------:R-:W-:Y:S01]  /*0710*/  FFMA R3, R4, 0.20999999344348907471, R5 ;  /* 0x3e570a3d04037823 */ /* 0x000fe20000000005 */
[----:B-1----:R-:W-:-:S04]  /*0720*/  IMAD.WIDE.U32 R4, R17, 0x4, R14 ;  /* 0x0000000411047825 */ /* 0x002fc800078e000e */
[----:B------:R-:W-:Y:S01]  /*0730*/  FFMA R9, R8, 0.20999999344348907471, R9 ;  /* 0x3e570a3d08097823 */ /* 0x000fe20000000009 */
[----:B------:R-:W-:Y:S01]  /*0740*/  FFMA R3, R6, 0.070000000298023223877, R3 ;  /* 0x3d8f5c2906037823 */ /* 0x000fe20000000003 */
[----:B------:R-:W-:-:S04]  /*0750*/  IMAD.WIDE R14, R12, 0x4, R14 ;  /* 0x000000040c0e7825 */ /* 0x000fc800078e020e */
[----:B------:R-:W-:Y:S01]  /*0760*/  FFMA R9, R10, 0.070000000298023223877, R9 ;  /* 0x3d8f5c290a097823 */ /* 0x000fe20000000009 */
[----:B------:R2:W-:Y:S04]  /*0770*/  STG.E desc[UR6][R14.64], R3 ;  /* 0x000000030e007986 */ /* 0x0005e8000c101906 */
[----:B------:R2:W-:Y:S01]  /*0780*/  STG.E desc[UR6][R4.64], R9 ;  /* 0x0000000904007986 */ /* 0x0005e2000c101906 */
[----:B------:R-:W-:Y:S05]  /*0790*/  BRA `(.L_x_22) ;  /* 0x0000000000e47947 */ /* 0x000fea0003800000 */
.L_x_54:
[----:B------:R-:W0:Y:S01]  /*07a0*/  LDS.128 R4, [R6] ;  /* 0x0000000006047984 */ /* 0x000e220000000c00 */
[----:B------:R-:W1:Y:S01]  /*07b0*/  LDC.64 R14, c[0x0][0x380] ;  /* 0x0000e000ff0e7b82 */ /* 0x000e620000000a00 */
[----:B------:R-:W-:Y:S02]  /*07c0*/  IMAD R17, R13, 0x2, R12 ;  /* 0x000000020d117824 */ /* 0x000fe400078e020c */
[----:B------:R-:W2:Y:S01]  /*07d0*/  LDS.128 R8, [R8] ;  /* 0x0000000008087984 */ /* 0x000ea20000000c00 */
[----:B0-----:R-:W-:Y:S01]  /*07e0*/  FMUL R5, R5, 0.58999997377395629883 ;  /* 0x3f170a3d05057820 */ /* 0x001fe20000400000 */
[----:B--2---:R-:W-:-:S03]  /*07f0*/  FMUL R9, R9, 0.58999997377395629883 ;  /* 0x3f170a3d09097820 */ /* 0x004fc60000400000 */
[----:B------:R-:W-:Y:S01]  /*0800*/  FFMA R3, R4, 0.30000001192092895508, R5 ;  /* 0x3e99999a04037823 */ /* 0x000fe20000000005 */
[----:B-1----:R-:W-:-:S04]  /*0810*/  IMAD.WIDE.U32 R4, R17, 0x4, R14 ;  /* 0x0000000411047825 */ /* 0x002fc800078e000e */
[----:B------:R-:W-:Y:S01]  /*0820*/  FFMA R9, R8, 0.30000001192092895508, R9 ;  /* 0x3e99999a08097823 */ /* 0x000fe20000000009 */
[----:B------:R-:W-:Y:S01]  /*0830*/  FFMA R3, R6, 0.10999999940395355225, R3 ;  /* 0x3de147ae06037823 */ /* 0x000fe20000000003 */
[----:B------:R-:W-:-:S04]  /*0840*/  IMAD.WIDE R14, R12, 0x4, R14 ;  /* 0x000000040c0e7825 */ /* 0x000fc800078e020e */
[----:B------:R-:W-:Y:S01]  /*0850*/  FFMA R9, R10, 0.10999999940395355225, R9 ;  /* 0x3de147ae0a097823 */ /* 0x000fe20000000009 */
[----:B------:R0:W-:Y:S04]  /*0860*/  STG.E desc[UR6][R14.64], R3 ;  /* 0x000000030e007986 */ /* 0x0001e8000c101906 */
[----:B------:R0:W-:Y:S01]  /*0870*/  STG.E desc[UR6][R4.64], R9 ;  /* 0x0000000904007986 */ /* 0x0001e2000c101906 */
[----:B------:R-:W-:Y:S05]  /*0880*/  BRA `(.L_x_22) ;  /* 0x0000000000a87947 */ /* 0x000fea0003800000 */
.L_x_55:
[----:B------:R-:W0:Y:S01]  /*0890*/  LDS.128 R4, [R6] ;  /* 0x0000000006047984 */ /* 0x000e220000000c00 */
[----:B------:R-:W-:Y:S02]  /*08a0*/  HFMA2 R9, -RZ, RZ, 1.666015625, -0.052093505859375 ;  /* 0x3eaaaaabff097431 */ /* 0x000fe400000001ff */
[----:B------:R-:W-:Y:S01]  /*08b0*/  IMAD.MOV.U32 R14, RZ, RZ, 0x40400000 ;  /* 0x40400000ff0e7424 */ /* 0x000fe200078e00ff */
[----:B------:R-:W-:Y:S03]  /*08c0*/  BSSY.RECONVERGENT B0, `(.L_x_23) ;  /* 0x000000e000007945 */ /* 0x000fe60003800200 */
[----:B------:R-:W-:-:S04]  /*08d0*/  FFMA R3, R9, -R14, 1 ;  /* 0x3f80000009037423 */ /* 0x000fc8000000080e */
[----:B------:R-:W-:Y:S01]  /*08e0*/  FFMA R3, R3, R9, 0.3333333432674407959 ;  /* 0x3eaaaaab03037423 */ /* 0x000fe20000000009 */
[----:B0-----:R-:W-:-:S04]  /*08f0*/  FADD R5, R4, R5 ;  /* 0x0000000504057221 */ /* 0x001fc80000000000 */
[----:B------:R-:W-:-:S04]  /*0900*/  FADD R0, R6, R5 ;  /* 0x0000000506007221 */ /* 0x000fc80000000000 */
[----:B------:R-:W0:Y:S01]  /*0910*/  FCHK P0, R0, 3 ;  /* 0x4040000000007902 */ /* 0x000e220000000000 */
[----:B------:R-:W-:-:S04]  /*0920*/  FFMA R4, R0, R3, RZ ;  /* 0x0000000300047223 */ /* 0x000fc800000000ff */
[----:B------:R-:W-:-:S04]  /*0930*/  FFMA R5, R4, -3, R0 ;  /* 0xc040000004057823 */ /* 0x000fc80000000000 */
[----:B------:R-:W-:Y:S01]  /*0940*/  FFMA R3, R3, R5, R4 ;  /* 0x0000000503037223 */ /* 0x000fe20000000004 */
[----:B0-----:R-:W-:Y:S06]  /*0950*/  @!P0 BRA `(.L_x_24) ;  /* 0x0000000000108947 */ /* 0x001fec0003800000 */
[----:B------:R-:W-:Y:S02]  /*0960*/  MOV R3, R0 ;  /* 0x0000000000037202 */ /* 0x000fe40000000f00 */
[----:B------:R-:W-:-:S07]  /*0970*/  MOV R4, 0x990 ;  /* 0x0000099000047802 */ /* 0x000fce0000000f00 */
[----:B------:R-:W-:Y:S05]  /*0980*/  CALL.REL.NOINC `($__internal_1_$__cuda_sm3x_div_rn_noftz_f32_slowpath) ;  /* 0x0000000000887944 */ /* 0x000fea0003c00000 */
[----:B------:R-:W-:-:S07]  /*0990*/  IMAD.MOV.U32 R3, RZ, RZ, R0 ;  /* 0x000000ffff037224 */ /* 0x000fce00078e0000 */
.L_x_24:
[----:B------:R-:W-:Y:S05]  /*09a0*/  BSYNC.RECONVERGENT B0 ;  /* 0x0000000000007941 */ /* 0x000fea0003800200 */
.L_x_23:
[----:B------:R-:W0:Y:S01]  /*09b0*/  LDS.128 R8, [R8] ;  /* 0x0000000008087984 */ /* 0x000e220000000c00 */
[----:B------:R-:W1:Y:S01]  /*09c0*/  LDC.64 R4, c[0x0][0x380] ;  /* 0x0000e000ff047b82 */ /* 0x000e620000000a00 */
[----:B------:R-:W-:Y:S01]  /*09d0*/  MOV R15, 0x3eaaaaab ;  /* 0x3eaaaaab000f7802 */ /* 0x000fe20000000f00 */
[----:B------:R-:W-:Y:S04]  /*09e0*/  BSSY.RECONVERGENT B0, `(.L_x_25) ;  /* 0x0000010000007945 */ /* 0x000fe80003800200 */
[----:B------:R-:W-:-:S04]  /*09f0*/  FFMA R0, R15, -R14, 1 ;  /* 0x3f8000000f007423 */ /* 0x000fc8000000080e */
[----:B------:R-:W-:Y:S01]  /*0a00*/  FFMA R0, R0, R15, 0.3333333432674407959 ;  /* 0x3eaaaaab00007423 */ /* 0x000fe2000000000f */
[----:B-1----:R-:W-:-:S05]  /*0a10*/  IMAD.WIDE R4, R12, 0x4, R4 ;  /* 0x000000040c047825 */ /* 0x002fca00078e0204 */
[----:B------:R1:W-:Y:S01]  /*0a20*/  STG.E desc[UR6][R4.64], R3 ;  /* 0x0000000304007986 */ /* 0x0003e2000c101906 */
[----:B0-----:R-:W-:-:S04]  /*0a30*/  FADD R9, R8, R9 ;  /* 0x0000000908097221 */ /* 0x001fc80000000000 */
[----:B------:R-:W-:-:S04]  /*0a40*/  FADD R9, R10, R9 ;  /* 0x000000090a097221 */ /* 0x000fc80000000000 */
[----:B------:R-:W0:Y:S01]  /*0a50*/  FCHK P0, R9, 3 ;  /* 0x4040000009007902 */ /* 0x000e220000000000 */
[----:B------:R-:W-:-:S04]  /*0a60*/  FFMA R6, R0, R9, RZ ;  /* 0x0000000900067223 */ /* 0x000fc800000000ff */
[----:B------:R-:W-:-:S04]  /*0a70*/  FFMA R15, R6, -3, R9 ;  /* 0xc0400000060f7823 */ /* 0x000fc80000000009 */
[----:B------:R-:W-:Y:S01]  /*0a80*/  FFMA R15, R0, R15, R6 ;  /* 0x0000000f000f7223 */ /* 0x000fe20000000006 */
[----:B01----:R-:W-:Y:S06]  /*0a90*/  @!P0 BRA `(.L_x_26) ;  /* 0x0000000000108947 */ /* 0x003fec0003800000 */
[----:B------:R-:W-:Y:S01]  /*0aa0*/  IMAD.MOV.U32 R3, RZ, RZ, R9 ;  /* 0x000000ffff037224 */ /* 0x000fe200078e0009 */
[----:B------:R-:W-:-:S07]  /*0ab0*/  MOV R4, 0xad0 ;  /* 0x00000ad000047802 */ /* 0x000fce0000000f00 */
[----:B------:R-:W-:Y:S05]  /*0ac0*/  CALL.REL.NOINC `($__internal_1_$__cuda_sm3x_div_rn_noftz_f32_slowpath) ;  /* 0x0000000000387944 */ /* 0x000fea0003c00000 */
[----:B------:R-:W-:-:S07]  /*0ad0*/  MOV R15, R0 ;  /* 0x00000000000f7202 */ /* 0x000fce0000000f00 */
.L_x_26:
[----:B------:R-:W-:Y:S05]  /*0ae0*/  BSYNC.RECONVERGENT B0 ;  /* 0x0000000000007941 */ /* 0x000fea0003800200 */
.L_x_25:
[----:B------:R-:W0:Y:S01]  /*0af0*/  LDC.64 R4, c[0x0][0x380] ;  /* 0x0000e000ff047b82 */ /* 0x000e220000000a00 */
[----:B------:R-:W-:-:S04]  /*0b00*/  IMAD R3, R13, 0x2, R12 ;  /* 0x000000020d037824 */ /* 0x000fc800078e020c */
[----:B0-----:R-:W-:-:S05]  /*0b10*/  IMAD.WIDE.U32 R4, R3, 0x4, R4 ;  /* 0x0000000403047825 */ /* 0x001fca00078e0004 */
[----:B------:R1:W-:Y:S02]  /*0b20*/  STG.E desc[UR6][R4.64], R15 ;  /* 0x0000000f04007986 */ /* 0x0003e4000c101906 */
.L_x_22:
[----:B012---:R-:W0:Y:S01]  /*0b30*/  LDC.64 R4, c[0x0][0x380] ;  /* 0x0000e000ff047b82 */ /* 0x007e220000000a00 */
[----:B------:R-:W-:-:S04]  /*0b40*/  IADD3 R2, PT, PT, R2, 0x1, R12 ;  /* 0x0000000102027810 */ /* 0x000fc80007ffe00c */
[----:B------:R-:W-:Y:S01]  /*0b50*/  LEA R13, R13, R2, 0x1 ;  /* 0x000000020d0d7211 */ /* 0x000fe200078e08ff */
[----:B0-----:R-:W-:-:S04]  /*0b60*/  IMAD.WIDE R2, R2, 0x4, R4 ;  /* 0x0000000402027825 */ /* 0x001fc800078e0204 */
[----:B------:R-:W-:Y:S01]  /*0b70*/  IMAD.WIDE.U32 R4, R13, 0x4, R4 ;  /* 0x000000040d047825 */ /* 0x000fe200078e0004 */
[----:B----4-:R-:W-:Y:S04]  /*0b80*/  STG.E desc[UR6][R2.64], R7 ;  /* 0x0000000702007986 */ /* 0x010fe8000c101906 */
[----:B------:R-:W-:Y:S01]  /*0b90*/  STG.E desc[UR6][R4.64], R11 ;  /* 0x0000000b04007986 */ /* 0x000fe2000c101906 */
[----:B------:R-:W-:Y:S05]  /*0ba0*/  EXIT ;  /* 0x000000000000794d */ /* 0x000fea0003800000 */
        .weak           $__internal_1_$__cuda_sm3x_div_rn_noftz_f32_slowpath
        .type           $__internal_1_$__cuda_sm3x_div_rn_noftz_f32_slowpath,@function
        .size           $__internal_1_$__cuda_sm3x_div_rn_noftz_f32_slowpath,(.L_x_58 - $__internal_1_$__cuda_sm3x_div_rn_noftz_f32_slowpath)
$__internal_1_$__cuda_sm3x_div_rn_noftz_f32_slowpath:
[----:B------:R-:W-:Y:S01]  /*0bb0*/  SHF.R.U32.HI R6, RZ, 0x17, R14 ;  /* 0x00000017ff067819 */ /* 0x000fe2000001160e */
[----:B------:R-:W-:Y:S01]  /*0bc0*/  BSSY.RECONVERGENT B1, `(.L_x_27) ;  /* 0x0000064000017945 */ /* 0x000fe20003800200 */
[----:B------:R-:W-:Y:S01]  /*0bd0*/  SHF.R.U32.HI R0, RZ, 0x17, R3 ;  /* 0x00000017ff007819 */ /* 0x000fe20000011603 */
[----:B------:R-:W-:Y:S01]  /*0be0*/  IMAD.MOV.U32 R10, RZ, RZ, 0x40400000 ;  /* 0x40400000ff0a7424 */ /* 0x000fe200078e00ff */
[----:B------:R-:W-:Y:S02]  /*0bf0*/  LOP3.LUT R6, R6, 0xff, RZ, 0xc0, !PT ;  /* 0x000000ff06067812 */ /* 0x000fe400078ec0ff */
[----:B------:R-:W-:-:S03]  /*0c00*/  LOP3.LUT R16, R0, 0xff, RZ, 0xc0, !PT ;  /* 0x000000ff00107812 */ /* 0x000fc600078ec0ff */
[----:B------:R-:W-:Y:S01]  /*0c10*/  VIADD R9, R6, 0xffffffff ;  /* 0xffffffff06097836 */ /* 0x000fe20000000000 */
[----:B------:R-:W-:-:S04]  /*0c20*/  IADD3 R15, PT, PT, R16, -0x1, RZ ;  /* 0xffffffff100f7810 */ /* 0x000fc80007ffe0ff */
        /* <DEDUP_REMOVED lines=24> */
[----:B------:R-:W-:Y:S02]  /*0db0*/  @!P0 IMAD.MOV.U32 R5, RZ, RZ, -0x40 ;  /* 0xffffffc0ff058424 */ /* 0x000fe400078e00ff */
[----:B------:R-:W-:Y:S01]  /*0dc0*/  @!P0 FFMA R3, R3, 1.84467440737095516160e+19, RZ ;  /* 0x5f80000003038823 */ /* 0x000fe200000000ff */
[----:B------:R-:W-:Y:S02]  /*0dd0*/  @!P1 FFMA R10, R0, 1.84467440737095516160e+19, RZ ;  /* 0x5f800000000a9823 */ /* 0x000fe400000000ff */
[----:B------:R-:W-:-:S07]  /*0de0*/  @!P1 IADD3 R5, PT, PT, R5, 0x40, RZ ;  /* 0x0000004005059810 */ /* 0x000fce0007ffe0ff */
.L_x_28:
[----:B------:R-:W-:Y:S01]  /*0df0*/  LEA R9, R6, 0xc0800000, 0x17 ;  /* 0xc080000006097811 */ /* 0x000fe200078eb8ff */
[----:B------:R-:W-:Y:S04]  /*0e00*/  BSSY.RECONVERGENT B2, `(.L_x_33) ;  /* 0x0000036000027945 */ /* 0x000fe80003800200 */
[----:B------:R-:W-:Y:S01]  /*0e10*/  IMAD.IADD R10, R10, 0x1, -R9 ;  /* 0x000000010a0a7824 */ /* 0x000fe200078e0a09 */
[----:B------:R-:W-:-:S03]  /*0e20*/  IADD3 R9, PT, PT, R16, -0x7f, RZ ;  /* 0xffffff8110097810 */ /* 0x000fc60007ffe0ff */
[----:B------:R-:W0:Y:S01]  /*0e30*/  MUFU.RCP R15, R10 ;  /* 0x0000000a000f7308 */ /* 0x000e220000001000 */
[----:B------:R-:W-:Y:S01]  /*0e40*/  FADD.FTZ R17, -R10, -RZ ;  /* 0x800000ff0a117221 */ /* 0x000fe20000010100 */
[C---:B------:R-:W-:Y:S01]  /*0e50*/  IMAD R0, R9.reuse, -0x800000, R3 ;  /* 0xff80000009007824 */ /* 0x040fe200078e0203 */
[----:B------:R-:W-:-:S05]  /*0e60*/  IADD3 R6, PT, PT, R9, 0x7f, -R6 ;  /* 0x0000007f09067810 */ /* 0x000fca0007ffe806 */
        /* <DEDUP_REMOVED lines=10> */
[----:B------:R-:W-:-:S05]  /*0f10*/  IADD3 R9, PT, PT, R3, R6, RZ ;  /* 0x0000000603097210 */ /* 0x000fca0007ffe0ff */
[----:B------:R-:W-:-:S05]  /*0f20*/  VIADD R3, R9, 0xffffffff ;  /* 0xffffffff09037836 */ /* 0x000fca0000000000 */
        /* <DEDUP_REMOVED lines=10> */
[C---:B------:R-:W-:Y:S01]  /*0fd0*/  IADD3 R10, PT, PT, R9.reuse, 0x20, RZ ;  /* 0x00000020090a7810 */ /* 0x040fe20007ffe0ff */
[CCC-:B------:R-:W-:Y:S01]  /*0fe0*/  FFMA.RM R6, R18.reuse, R16.reuse, R15.reuse ;  /* 0x0000001012067223 */ /* 0x1c0fe2000000400f */
[----:B------:R-:W-:Y:S02]  /*0ff0*/  ISETP.NE.AND P2, PT, R9, RZ, PT ;  /* 0x000000ff0900720c */ /* 0x000fe40003f45270 */
[----:B------:R-:W-:Y:S01]  /*1000*/  LOP3.LUT R5, R3, 0x7fffff, RZ, 0xc0, !PT ;  /* 0x007fffff03057812 */ /* 0x000fe200078ec0ff */
[----:B------:R-:W-:Y:S01]  /*1010*/  FFMA.RP R3, R18, R16, R15 ;  /* 0x0000001012037223 */ /* 0x000fe2000000800f */
[----:B------:R-:W-:Y:S02]  /*1020*/  ISETP.NE.AND P1, PT, R9, RZ, PT ;  /* 0x000000ff0900720c */ /* 0x000fe40003f25270 */
[----:B------:R-:W-:Y:S02]  /*1030*/  LOP3.LUT R5, R5, 0x800000, RZ, 0xfc, !PT ;  /* 0x0080000005057812 */ /* 0x000fe400078efcff */
[----:B------:R-:W-:-:S02]  /*1040*/  IADD3 R9, PT, PT, -R9, RZ, RZ ;  /* 0x000000ff09097210 */ /* 0x000fc40007ffe1ff */
[----:B------:R-:W-:Y:S02]  /*1050*/  SHF.L.U32 R10, R5, R10, RZ ;  /* 0x0000000a050a7219 */ /* 0x000fe400000006ff */
[----:B------:R-:W-:Y:S02]  /*1060*/  FSETP.NEU.FTZ.AND P0, PT, R3, R6, PT ;  /* 0x000000060300720b */ /* 0x000fe40003f1d000 */
[----:B------:R-:W-:Y:S02]  /*1070*/  SEL R6, R9, RZ, P2 ;  /* 0x000000ff09067207 */ /* 0x000fe40001000000 */
[----:B------:R-:W-:Y:S02]  /*1080*/  ISETP.NE.AND P1, PT, R10, RZ, P1 ;  /* 0x000000ff0a00720c */ /* 0x000fe40000f25270 */
[----:B------:R-:W-:Y:S02]  /*1090*/  SHF.R.U32.HI R6, RZ, R6, R5 ;  /* 0x00000006ff067219 */ /* 0x000fe40000011605 */
[----:B------:R-:W-:-:S02]  /*10a0*/  PLOP3.LUT P0, PT, P0, P1, PT, 0xf8, 0x8f ;  /* 0x00000000008f781c */ /* 0x000fc40000703f70 */
[----:B------:R-:W-:Y:S02]  /*10b0*/  SHF.R.U32.HI R10, RZ, 0x1, R6 ;  /* 0x00000001ff0a7819 */ /* 0x000fe40000011606 */
[----:B------:R-:W-:-:S04]  /*10c0*/  SEL R3, RZ, 0x1, !P0 ;  /* 0x00000001ff037807 */ /* 0x000fc80004000000 */
[----:B------:R-:W-:-:S04]  /*10d0*/  LOP3.LUT R3, R3, 0x1, R10, 0xf8, !PT ;  /* 0x0000000103037812 */ /* 0x000fc800078ef80a */
[----:B------:R-:W-:-:S05]  /*10e0*/  LOP3.LUT R3, R3, R6, RZ, 0xc0, !PT ;  /* 0x0000000603037212 */ /* 0x000fca00078ec0ff */
[----:B------:R-:W-:-:S05]  /*10f0*/  IMAD.IADD R3, R10, 0x1, R3 ;  /* 0x000000010a037824 */ /* 0x000fca00078e0203 */
[----:B------:R-:W-:Y:S01]  /*1100*/  LOP3.LUT R0, R3, R0, RZ, 0xfc, !PT ;  /* 0x0000000003007212 */ /* 0x000fe200078efcff */
[----:B------:R-:W-:Y:S06]  /*1110*/  BRA `(.L_x_36) ;  /* 0x0000000000107947 */ /* 0x000fec0003800000 */
.L_x_35:
[----:B------:R-:W-:-:S04]  /*1120*/  LOP3.LUT R0, R0, 0x80000000, RZ, 0xc0, !PT ;  /* 0x8000000000007812 */ /* 0x000fc800078ec0ff */
[----:B------:R-:W-:Y:S01]  /*1130*/  LOP3.LUT R0, R0, 0x7f800000, RZ, 0xfc, !PT ;  /* 0x7f80000000007812 */ /* 0x000fe200078efcff */
[----:B------:R-:W-:Y:S06]  /*1140*/  BRA `(.L_x_36) ;  /* 0x0000000000047947 */ /* 0x000fec0003800000 */
.L_x_34:
[----:B------:R-:W-:-:S07]  /*1150*/  LEA R0, R6, R0, 0x17 ;  /* 0x0000000006007211 */ /* 0x000fce00078eb8ff */
.L_x_36:
[----:B------:R-:W-:Y:S05]  /*1160*/  BSYNC.RECONVERGENT B2 ;  /* 0x0000000000027941 */ /* 0x000fea0003800200 */
.L_x_33:
[----:B------:R-:W-:Y:S05]  /*1170*/  BRA `(.L_x_37) ;  /* 0x0000000000207947 */ /* 0x000fea0003800000 */
.L_x_32:
[----:B------:R-:W-:-:S04]  /*1180*/  LOP3.LUT R0, R10, 0x80000000, R3, 0x48, !PT ;  /* 0x800000000a007812 */ /* 0x000fc800078e4803 */
[----:B------:R-:W-:Y:S01]  /*1190*/  LOP3.LUT R0, R0, 0x7f800000, RZ, 0xfc, !PT ;  /* 0x7f80000000007812 */ /* 0x000fe200078efcff */
[----:B------:R-:W-:Y:S06]  /*11a0*/  BRA `(.L_x_37) ;  /* 0x0000000000147947 */ /* 0x000fec0003800000 */
.L_x_31:
[----:B------:R-:W-:Y:S01]  /*11b0*/  LOP3.LUT R0, R10, 0x80000000, R3, 0x48, !PT ;  /* 0x800000000a007812 */ /* 0x000fe200078e4803 */
[----:B------:R-:W-:Y:S06]  /*11c0*/  BRA `(.L_x_37) ;  /* 0x00000000000c7947 */ /* 0x000fec0003800000 */
.L_x_30:
[----:B------:R-:W0:Y:S01]  /*11d0*/  MUFU.RSQ R0, -QNAN ;  /* 0xffc0000000007908 */ /* 0x000e220000001400 */
[----:B------:R-:W-:Y:S05]  /*11e0*/  BRA `(.L_x_37) ;  /* 0x0000000000047947 */ /* 0x000fea0003800000 */
.L_x_29:
[----:B------:R-:W-:-:S07]  /*11f0*/  FADD.FTZ R0, R3, R0 ;  /* 0x0000000003007221 */ /* 0x000fce0000010000 */
.L_x_37:
[----:B------:R-:W-:Y:S05]  /*1200*/  BSYNC.RECONVERGENT B1 ;  /* 0x0000000000017941 */ /* 0x000fea0003800200 */
.L_x_27:
[----:B------:R-:W-:-:S04]  /*1210*/  HFMA2 R5, -RZ, RZ, 0, 0 ;  /* 0x00000000ff057431 */ /* 0x000fc800000001ff */
[----:B0-----:R-:W-:Y:S05]  /*1220*/  RET.REL.NODEC R4 `(_Z23kernel_desaturate_alphaPfPKfii) ;  /* 0xffffffec04747950 */ /* 0x001fea0003c3ffff */
.L_x_38:
        /* <DEDUP_REMOVED lines=13> */
.L_x_58:


//--------------------- .nv.shared._Z17kernel_desaturatePfPKfii --------------------------
	.section	.nv.shared._Z17kernel_desaturatePfPKfii,"aw",@nobits
	.sectionflags	@""
	.align	16
	.zero		1024


//--------------------- .nv.shared.reserved.0     --------------------------
	.section	.nv.shared.reserved.0,"aw",@nobits
	.weak		__nv_reservedSMEM_offset_0_alias
	.size		__nv_reservedSMEM_offset_0_alias, 0, 64
	.other		__nv_reservedSMEM_offset_0_alias,@"STO_CUDA_RESERVED_SHARED STV_DEFAULT"
__nv_reservedSMEM_offset_0_alias:
	.zero		0
	.zero		64


//--------------------- .nv.shared._Z23kernel_desaturate_alphaPfPKfii --------------------------
	.section	.nv.shared._Z23kernel_desaturate_alphaPfPKfii,"aw",@nobits
	.sectionflags	@""
	.align	16
	.zero		1024


//--------------------- .nv.constant0._Z17kernel_desaturatePfPKfii --------------------------
	.section	.nv.constant0._Z17kernel_desaturatePfPKfii,"a",@progbits
	.sectionflags	@""
	.align	4
.nv.constant0._Z17kernel_desaturatePfPKfii:
	.zero		920


//--------------------- .nv.constant0._Z23kernel_desaturate_alphaPfPKfii --------------------------
	.section	.nv.constant0._Z23kernel_desaturate_alphaPfPKfii,"a",@progbits
	.sectionflags	@""
	.align	4
.nv.constant0._Z23kernel_desaturate_alphaPfPKfii:
	.zero		920


//--------------------- SYMBOLS --------------------------

	.type		.nv.reservedSmem.offset0,@object
	.size		.nv.reservedSmem.offset0,0x4
	.type		.nv.reservedSmem.cap,@object
	.size		.nv.reservedSmem.cap,0x4
